//
// Generated by NVIDIA NVVM Compiler
//
// Compiler Build ID: CL-36424714
// Cuda compilation tools, release 13.0, V13.0.88
// Based on NVVM 20.0.0
//

.version 9.0
.target sm_100
.address_size 64

	// .globl	_ZN3cub18CUB_300001_SM_10006detail11EmptyKernelIvEEvv
.global .align 1 .b8 _ZN34_INTERNAL_fea79c64_4_k_cu_6702564e4cuda3std3__45__cpo5beginE[1];
.global .align 1 .b8 _ZN34_INTERNAL_fea79c64_4_k_cu_6702564e4cuda3std3__45__cpo3endE[1];
.global .align 1 .b8 _ZN34_INTERNAL_fea79c64_4_k_cu_6702564e4cuda3std3__45__cpo6cbeginE[1];
.global .align 1 .b8 _ZN34_INTERNAL_fea79c64_4_k_cu_6702564e4cuda3std3__45__cpo4cendE[1];
.global .align 1 .b8 _ZN34_INTERNAL_fea79c64_4_k_cu_6702564e4cuda3std3__45__cpo6rbeginE[1];
.global .align 1 .b8 _ZN34_INTERNAL_fea79c64_4_k_cu_6702564e4cuda3std3__45__cpo4rendE[1];
.global .align 1 .b8 _ZN34_INTERNAL_fea79c64_4_k_cu_6702564e4cuda3std3__45__cpo7crbeginE[1];
.global .align 1 .b8 _ZN34_INTERNAL_fea79c64_4_k_cu_6702564e4cuda3std3__45__cpo5crendE[1];
.global .align 1 .b8 _ZN34_INTERNAL_fea79c64_4_k_cu_6702564e4cuda3std3__436_GLOBAL__N__fea79c64_4_k_cu_6702564e6ignoreE[1];
.global .align 1 .b8 _ZN34_INTERNAL_fea79c64_4_k_cu_6702564e4cuda3std3__419piecewise_constructE[1];
.global .align 1 .b8 _ZN34_INTERNAL_fea79c64_4_k_cu_6702564e4cuda3std3__48in_placeE[1];
.global .align 1 .b8 _ZN34_INTERNAL_fea79c64_4_k_cu_6702564e4cuda3std3__420unreachable_sentinelE[1];
.global .align 1 .b8 _ZN34_INTERNAL_fea79c64_4_k_cu_6702564e4cuda3std3__47nulloptE[1];
.global .align 1 .b8 _ZN34_INTERNAL_fea79c64_4_k_cu_6702564e4cuda3std3__48unexpectE[1];
.global .align 1 .b8 _ZN34_INTERNAL_fea79c64_4_k_cu_6702564e4cuda3std6ranges3__45__cpo4swapE[1];
.global .align 1 .b8 _ZN34_INTERNAL_fea79c64_4_k_cu_6702564e4cuda3std6ranges3__45__cpo9iter_moveE[1];
.global .align 1 .b8 _ZN34_INTERNAL_fea79c64_4_k_cu_6702564e4cuda3std6ranges3__45__cpo5beginE[1];
.global .align 1 .b8 _ZN34_INTERNAL_fea79c64_4_k_cu_6702564e4cuda3std6ranges3__45__cpo3endE[1];
.global .align 1 .b8 _ZN34_INTERNAL_fea79c64_4_k_cu_6702564e4cuda3std6ranges3__45__cpo6cbeginE[1];
.global .align 1 .b8 _ZN34_INTERNAL_fea79c64_4_k_cu_6702564e4cuda3std6ranges3__45__cpo4cendE[1];
.global .align 1 .b8 _ZN34_INTERNAL_fea79c64_4_k_cu_6702564e4cuda3std6ranges3__45__cpo7advanceE[1];
.global .align 1 .b8 _ZN34_INTERNAL_fea79c64_4_k_cu_6702564e4cuda3std6ranges3__45__cpo9iter_swapE[1];
.global .align 1 .b8 _ZN34_INTERNAL_fea79c64_4_k_cu_6702564e4cuda3std6ranges3__45__cpo4nextE[1];
.global .align 1 .b8 _ZN34_INTERNAL_fea79c64_4_k_cu_6702564e4cuda3std6ranges3__45__cpo4prevE[1];
.global .align 1 .b8 _ZN34_INTERNAL_fea79c64_4_k_cu_6702564e4cuda3std6ranges3__45__cpo4dataE[1];
.global .align 1 .b8 _ZN34_INTERNAL_fea79c64_4_k_cu_6702564e4cuda3std6ranges3__45__cpo5cdataE[1];
.global .align 1 .b8 _ZN34_INTERNAL_fea79c64_4_k_cu_6702564e4cuda3std6ranges3__45__cpo4sizeE[1];
.global .align 1 .b8 _ZN34_INTERNAL_fea79c64_4_k_cu_6702564e4cuda3std6ranges3__45__cpo5ssizeE[1];
.global .align 1 .b8 _ZN34_INTERNAL_fea79c64_4_k_cu_6702564e4cuda3std6ranges3__45__cpo8distanceE[1];
.global .align 1 .b8 _ZN34_INTERNAL_fea79c64_4_k_cu_6702564e6thrust24THRUST_300001_SM_1000_NS8cuda_cub3parE[1];
.global .align 1 .b8 _ZN34_INTERNAL_fea79c64_4_k_cu_6702564e6thrust24THRUST_300001_SM_1000_NS8cuda_cub10par_nosyncE[1];
.global .align 1 .b8 _ZN34_INTERNAL_fea79c64_4_k_cu_6702564e6thrust24THRUST_300001_SM_1000_NS6system6detail10sequential3seqE[1];
.global .align 1 .b8 _ZN34_INTERNAL_fea79c64_4_k_cu_6702564e6thrust24THRUST_300001_SM_1000_NS12placeholders2_1E[1];
.global .align 1 .b8 _ZN34_INTERNAL_fea79c64_4_k_cu_6702564e6thrust24THRUST_300001_SM_1000_NS12placeholders2_2E[1];
.global .align 1 .b8 _ZN34_INTERNAL_fea79c64_4_k_cu_6702564e6thrust24THRUST_300001_SM_1000_NS12placeholders2_3E[1];
.global .align 1 .b8 _ZN34_INTERNAL_fea79c64_4_k_cu_6702564e6thrust24THRUST_300001_SM_1000_NS12placeholders2_4E[1];
.global .align 1 .b8 _ZN34_INTERNAL_fea79c64_4_k_cu_6702564e6thrust24THRUST_300001_SM_1000_NS12placeholders2_5E[1];
.global .align 1 .b8 _ZN34_INTERNAL_fea79c64_4_k_cu_6702564e6thrust24THRUST_300001_SM_1000_NS12placeholders2_6E[1];
.global .align 1 .b8 _ZN34_INTERNAL_fea79c64_4_k_cu_6702564e6thrust24THRUST_300001_SM_1000_NS12placeholders2_7E[1];
.global .align 1 .b8 _ZN34_INTERNAL_fea79c64_4_k_cu_6702564e6thrust24THRUST_300001_SM_1000_NS12placeholders2_8E[1];
.global .align 1 .b8 _ZN34_INTERNAL_fea79c64_4_k_cu_6702564e6thrust24THRUST_300001_SM_1000_NS12placeholders2_9E[1];
.global .align 1 .b8 _ZN34_INTERNAL_fea79c64_4_k_cu_6702564e6thrust24THRUST_300001_SM_1000_NS12placeholders3_10E[1];
.global .align 1 .b8 _ZN34_INTERNAL_fea79c64_4_k_cu_6702564e6thrust24THRUST_300001_SM_1000_NS3seqE[1];

.visible .entry _ZN3cub18CUB_300001_SM_10006detail11EmptyKernelIvEEvv()
{


	ret;

}
	// .globl	_ZN3cub18CUB_300001_SM_10006detail8for_each13static_kernelINS2_12policy_hub_t12policy_500_tEmN6thrust24THRUST_300001_SM_1000_NS8cuda_cub20__uninitialized_fill7functorINS7_10device_ptrIiEEiEEEEvT0_T1_
.visible .entry _ZN3cub18CUB_300001_SM_10006detail8for_each13static_kernelINS2_12policy_hub_t12policy_500_tEmN6thrust24THRUST_300001_SM_1000_NS8cuda_cub20__uninitialized_fill7functorINS7_10device_ptrIiEEiEEEEvT0_T1_(
	.param .u64 _ZN3cub18CUB_300001_SM_10006detail8for_each13static_kernelINS2_12policy_hub_t12policy_500_tEmN6thrust24THRUST_300001_SM_1000_NS8cuda_cub20__uninitialized_fill7functorINS7_10device_ptrIiEEiEEEEvT0_T1__param_0,
	.param .align 8 .b8 _ZN3cub18CUB_300001_SM_10006detail8for_each13static_kernelINS2_12policy_hub_t12policy_500_tEmN6thrust24THRUST_300001_SM_1000_NS8cuda_cub20__uninitialized_fill7functorINS7_10device_ptrIiEEiEEEEvT0_T1__param_1[16]
)
.maxntid 256
{
	.reg .pred 	%p<4>;
	.reg .b16 	%rs<5>;
	.reg .b32 	%r<12>;
	.reg .b64 	%rd<16>;

	ld.param.u32 	%r3, [_ZN3cub18CUB_300001_SM_10006detail8for_each13static_kernelINS2_12policy_hub_t12policy_500_tEmN6thrust24THRUST_300001_SM_1000_NS8cuda_cub20__uninitialized_fill7functorINS7_10device_ptrIiEEiEEEEvT0_T1__param_1+8];
	ld.param.u64 	%rd4, [_ZN3cub18CUB_300001_SM_10006detail8for_each13static_kernelINS2_12policy_hub_t12policy_500_tEmN6thrust24THRUST_300001_SM_1000_NS8cuda_cub20__uninitialized_fill7functorINS7_10device_ptrIiEEiEEEEvT0_T1__param_1];
	ld.param.u64 	%rd5, [_ZN3cub18CUB_300001_SM_10006detail8for_each13static_kernelINS2_12policy_hub_t12policy_500_tEmN6thrust24THRUST_300001_SM_1000_NS8cuda_cub20__uninitialized_fill7functorINS7_10device_ptrIiEEiEEEEvT0_T1__param_0];
	mov.u32 	%r9, %ctaid.x;
	mul.wide.u32 	%rd1, %r9, 512;
	sub.s64 	%rd2, %rd5, %rd1;
	setp.lt.u64 	%p1, %rd2, 512;
	@%p1 bra 	$L__BB1_2;
	mov.u32 	%r11, %tid.x;
	cvta.to.global.u64 	%rd11, %rd4;
	cvt.u64.u32 	%rd12, %r11;
	add.s64 	%rd13, %rd1, %rd12;
	shl.b64 	%rd14, %rd13, 2;
	add.s64 	%rd15, %rd11, %rd14;
	st.global.u32 	[%rd15], %r3;
	st.global.u32 	[%rd15+1024], %r3;
	bra.uni 	$L__BB1_6;
$L__BB1_2:
	cvta.to.global.u64 	%rd6, %rd4;
	mov.u32 	%r2, %tid.x;
	cvt.u64.u32 	%rd7, %r2;
	setp.le.u64 	%p2, %rd2, %rd7;
	add.s64 	%rd8, %rd1, %rd7;
	shl.b64 	%rd9, %rd8, 2;
	add.s64 	%rd3, %rd6, %rd9;
	@%p2 bra 	$L__BB1_4;
	st.global.u32 	[%rd3], %r3;
$L__BB1_4:
	add.s32 	%r10, %r2, 256;
	cvt.u64.u32 	%rd10, %r10;
	setp.le.u64 	%p3, %rd2, %rd10;
	@%p3 bra 	$L__BB1_6;
	st.global.u32 	[%rd3+1024], %r3;
$L__BB1_6:
	ret;

}
	// .globl	_ZN3cub18CUB_300001_SM_10006detail8for_each13static_kernelINS2_12policy_hub_t12policy_500_tElN6thrust24THRUST_300001_SM_1000_NS8cuda_cub10__tabulate7functorINS7_6detail15normal_iteratorINS7_10device_ptrIiEEEENS7_6system6detail7generic6detail22compute_sequence_valueIivEElEEEEvT0_T1_
.visible .entry _ZN3cub18CUB_300001_SM_10006detail8for_each13static_kernelINS2_12policy_hub_t12policy_500_tElN6thrust24THRUST_300001_SM_1000_NS8cuda_cub10__tabulate7functorINS7_6detail15normal_iteratorINS7_10device_ptrIiEEEENS7_6system6detail7generic6detail22compute_sequence_valueIivEElEEEEvT0_T1_(
	.param .u64 _ZN3cub18CUB_300001_SM_10006detail8for_each13static_kernelINS2_12policy_hub_t12policy_500_tElN6thrust24THRUST_300001_SM_1000_NS8cuda_cub10__tabulate7functorINS7_6detail15normal_iteratorINS7_10device_ptrIiEEEENS7_6system6detail7generic6detail22compute_sequence_valueIivEElEEEEvT0_T1__param_0,
	.param .align 8 .b8 _ZN3cub18CUB_300001_SM_10006detail8for_each13static_kernelINS2_12policy_hub_t12policy_500_tElN6thrust24THRUST_300001_SM_1000_NS8cuda_cub10__tabulate7functorINS7_6detail15normal_iteratorINS7_10device_ptrIiEEEENS7_6system6detail7generic6detail22compute_sequence_valueIivEElEEEEvT0_T1__param_1[16]
)
.maxntid 256
{
	.reg .pred 	%p<4>;
	.reg .b32 	%r<18>;
	.reg .b64 	%rd<20>;

	ld.param.u64 	%rd7, [_ZN3cub18CUB_300001_SM_10006detail8for_each13static_kernelINS2_12policy_hub_t12policy_500_tElN6thrust24THRUST_300001_SM_1000_NS8cuda_cub10__tabulate7functorINS7_6detail15normal_iteratorINS7_10device_ptrIiEEEENS7_6system6detail7generic6detail22compute_sequence_valueIivEElEEEEvT0_T1__param_1];
	ld.param.u64 	%rd8, [_ZN3cub18CUB_300001_SM_10006detail8for_each13static_kernelINS2_12policy_hub_t12policy_500_tElN6thrust24THRUST_300001_SM_1000_NS8cuda_cub10__tabulate7functorINS7_6detail15normal_iteratorINS7_10device_ptrIiEEEENS7_6system6detail7generic6detail22compute_sequence_valueIivEElEEEEvT0_T1__param_0];
	ld.param.v2.u32 	{%r3, %r4}, [_ZN3cub18CUB_300001_SM_10006detail8for_each13static_kernelINS2_12policy_hub_t12policy_500_tElN6thrust24THRUST_300001_SM_1000_NS8cuda_cub10__tabulate7functorINS7_6detail15normal_iteratorINS7_10device_ptrIiEEEENS7_6system6detail7generic6detail22compute_sequence_valueIivEElEEEEvT0_T1__param_1+8];
	mov.u32 	%r5, %ctaid.x;
	mul.wide.u32 	%rd1, %r5, 512;
	sub.s64 	%rd2, %rd8, %rd1;
	setp.lt.s64 	%p1, %rd2, 512;
	@%p1 bra 	$L__BB2_2;
	mov.u32 	%r13, %tid.x;
	cvta.to.global.u64 	%rd15, %rd7;
	cvt.u64.u32 	%rd16, %r13;
	add.s64 	%rd17, %rd1, %rd16;
	cvt.u32.u64 	%r14, %rd17;
	mad.lo.s32 	%r15, %r4, %r14, %r3;
	shl.b64 	%rd18, %rd17, 2;
	add.s64 	%rd19, %rd15, %rd18;
	st.global.u32 	[%rd19], %r15;
	add.s32 	%r16, %r14, 256;
	mad.lo.s32 	%r17, %r4, %r16, %r3;
	st.global.u32 	[%rd19+1024], %r17;
	bra.uni 	$L__BB2_6;
$L__BB2_2:
	cvta.to.global.u64 	%rd3, %rd7;
	mov.u32 	%r6, %tid.x;
	cvt.s64.s32 	%rd4, %rd2;
	cvt.u64.u32 	%rd5, %r6;
	setp.le.s64 	%p2, %rd4, %rd5;
	@%p2 bra 	$L__BB2_4;
	add.s64 	%rd9, %rd1, %rd5;
	cvt.u32.u64 	%r7, %rd9;
	mad.lo.s32 	%r8, %r4, %r7, %r3;
	shl.b64 	%rd10, %rd9, 2;
	add.s64 	%rd11, %rd3, %rd10;
	st.global.u32 	[%rd11], %r8;
$L__BB2_4:
	cvt.u32.u64 	%r9, %rd5;
	add.s32 	%r10, %r9, 256;
	cvt.u64.u32 	%rd6, %r10;
	setp.le.s64 	%p3, %rd4, %rd6;
	@%p3 bra 	$L__BB2_6;
	add.s64 	%rd12, %rd1, %rd6;
	shl.b64 	%rd13, %rd12, 2;
	cvt.u32.u64 	%r11, %rd12;
	mad.lo.s32 	%r12, %r4, %r11, %r3;
	add.s64 	%rd14, %rd13, %rd3;
	st.global.u32 	[%rd14], %r12;
$L__BB2_6:
	ret;

}
	// .globl	_ZN3cub18CUB_300001_SM_10006detail8for_each13static_kernelINS2_12policy_hub_t12policy_500_tElNS2_12op_wrapper_tIl3addN6thrust24THRUST_300001_SM_1000_NS12zip_iteratorIN4cuda3std3__45tupleIJNS9_6detail15normal_iteratorINS9_10device_ptrIiEEEESJ_SJ_EEEEEEEEEvT0_T1_
.visible .entry _ZN3cub18CUB_300001_SM_10006detail8for_each13static_kernelINS2_12policy_hub_t12policy_500_tElNS2_12op_wrapper_tIl3addN6thrust24THRUST_300001_SM_1000_NS12zip_iteratorIN4cuda3std3__45tupleIJNS9_6detail15normal_iteratorINS9_10device_ptrIiEEEESJ_SJ_EEEEEEEEEvT0_T1_(
	.param .u64 _ZN3cub18CUB_300001_SM_10006detail8for_each13static_kernelINS2_12policy_hub_t12policy_500_tElNS2_12op_wrapper_tIl3addN6thrust24THRUST_300001_SM_1000_NS12zip_iteratorIN4cuda3std3__45tupleIJNS9_6detail15normal_iteratorINS9_10device_ptrIiEEEESJ_SJ_EEEEEEEEEvT0_T1__param_0,
	.param .align 8 .b8 _ZN3cub18CUB_300001_SM_10006detail8for_each13static_kernelINS2_12policy_hub_t12policy_500_tElNS2_12op_wrapper_tIl3addN6thrust24THRUST_300001_SM_1000_NS12zip_iteratorIN4cuda3std3__45tupleIJNS9_6detail15normal_iteratorINS9_10device_ptrIiEEEESJ_SJ_EEEEEEEEEvT0_T1__param_1[32]
)
.maxntid 256
{
	.reg .pred 	%p<4>;
	.reg .b16 	%rs<9>;
	.reg .b32 	%r<28>;
	.reg .b64 	%rd<32>;

	ld.param.u64 	%rd10, [_ZN3cub18CUB_300001_SM_10006detail8for_each13static_kernelINS2_12policy_hub_t12policy_500_tElNS2_12op_wrapper_tIl3addN6thrust24THRUST_300001_SM_1000_NS12zip_iteratorIN4cuda3std3__45tupleIJNS9_6detail15normal_iteratorINS9_10device_ptrIiEEEESJ_SJ_EEEEEEEEEvT0_T1__param_1+16];
	ld.param.u64 	%rd9, [_ZN3cub18CUB_300001_SM_10006detail8for_each13static_kernelINS2_12policy_hub_t12policy_500_tElNS2_12op_wrapper_tIl3addN6thrust24THRUST_300001_SM_1000_NS12zip_iteratorIN4cuda3std3__45tupleIJNS9_6detail15normal_iteratorINS9_10device_ptrIiEEEESJ_SJ_EEEEEEEEEvT0_T1__param_1+8];
	ld.param.u64 	%rd8, [_ZN3cub18CUB_300001_SM_10006detail8for_each13static_kernelINS2_12policy_hub_t12policy_500_tElNS2_12op_wrapper_tIl3addN6thrust24THRUST_300001_SM_1000_NS12zip_iteratorIN4cuda3std3__45tupleIJNS9_6detail15normal_iteratorINS9_10device_ptrIiEEEESJ_SJ_EEEEEEEEEvT0_T1__param_1];
	ld.param.u64 	%rd11, [_ZN3cub18CUB_300001_SM_10006detail8for_each13static_kernelINS2_12policy_hub_t12policy_500_tElNS2_12op_wrapper_tIl3addN6thrust24THRUST_300001_SM_1000_NS12zip_iteratorIN4cuda3std3__45tupleIJNS9_6detail15normal_iteratorINS9_10device_ptrIiEEEESJ_SJ_EEEEEEEEEvT0_T1__param_0];
	mov.u32 	%r11, %ctaid.x;
	mul.wide.u32 	%rd1, %r11, 512;
	sub.s64 	%rd2, %rd11, %rd1;
	setp.lt.s64 	%p1, %rd2, 512;
	@%p1 bra 	$L__BB3_2;
	mov.u32 	%r21, %tid.x;
	cvta.to.global.u64 	%rd23, %rd10;
	cvta.to.global.u64 	%rd24, %rd9;
	cvta.to.global.u64 	%rd25, %rd8;
	cvt.u64.u32 	%rd26, %r21;
	add.s64 	%rd27, %rd1, %rd26;
	shl.b64 	%rd28, %rd27, 2;
	add.s64 	%rd29, %rd25, %rd28;
	add.s64 	%rd30, %rd24, %rd28;
	add.s64 	%rd31, %rd23, %rd28;
	ld.global.u32 	%r22, [%rd29];
	ld.global.u32 	%r23, [%rd30];
	add.s32 	%r24, %r23, %r22;
	st.global.u32 	[%rd31], %r24;
	ld.global.u32 	%r25, [%rd29+1024];
	ld.global.u32 	%r26, [%rd30+1024];
	add.s32 	%r27, %r26, %r25;
	st.global.u32 	[%rd31+1024], %r27;
	bra.uni 	$L__BB3_6;
$L__BB3_2:
	cvta.to.global.u64 	%rd3, %rd8;
	cvta.to.global.u64 	%rd4, %rd9;
	cvta.to.global.u64 	%rd5, %rd10;
	mov.u32 	%r12, %tid.x;
	cvt.s64.s32 	%rd6, %rd2;
	cvt.u64.u32 	%rd7, %r12;
	setp.le.s64 	%p2, %rd6, %rd7;
	@%p2 bra 	$L__BB3_4;
	add.s64 	%rd12, %rd1, %rd7;
	shl.b64 	%rd13, %rd12, 2;
	add.s64 	%rd14, %rd3, %rd13;
	add.s64 	%rd15, %rd4, %rd13;
	add.s64 	%rd16, %rd5, %rd13;
	ld.global.u32 	%r13, [%rd14];
	ld.global.u32 	%r14, [%rd15];
	add.s32 	%r15, %r14, %r13;
	st.global.u32 	[%rd16], %r15;
$L__BB3_4:
	cvt.u32.u64 	%r16, %rd7;
	add.s32 	%r17, %r16, 256;
	cvt.u64.u32 	%rd17, %r17;
	setp.le.s64 	%p3, %rd6, %rd17;
	@%p3 bra 	$L__BB3_6;
	add.s64 	%rd18, %rd1, %rd7;
	shl.b64 	%rd19, %rd18, 2;
	add.s64 	%rd20, %rd3, %rd19;
	add.s64 	%rd21, %rd4, %rd19;
	add.s64 	%rd22, %rd5, %rd19;
	ld.global.u32 	%r18, [%rd20+1024];
	ld.global.u32 	%r19, [%rd21+1024];
	add.s32 	%r20, %r19, %r18;
	st.global.u32 	[%rd22+1024], %r20;
$L__BB3_6:
	ret;

}
	// .globl	_ZN3cub18CUB_300001_SM_10006detail8for_each13static_kernelINS2_12policy_hub_t12policy_500_tElNS2_12op_wrapper_tIl3subN6thrust24THRUST_300001_SM_1000_NS12zip_iteratorIN4cuda3std3__45tupleIJNS9_6detail15normal_iteratorINS9_10device_ptrIiEEEESJ_SJ_EEEEEEEEEvT0_T1_
.visible .entry _ZN3cub18CUB_300001_SM_10006detail8for_each13static_kernelINS2_12policy_hub_t12policy_500_tElNS2_12op_wrapper_tIl3subN6thrust24THRUST_300001_SM_1000_NS12zip_iteratorIN4cuda3std3__45tupleIJNS9_6detail15normal_iteratorINS9_10device_ptrIiEEEESJ_SJ_EEEEEEEEEvT0_T1_(
	.param .u64 _ZN3cub18CUB_300001_SM_10006detail8for_each13static_kernelINS2_12policy_hub_t12policy_500_tElNS2_12op_wrapper_tIl3subN6thrust24THRUST_300001_SM_1000_NS12zip_iteratorIN4cuda3std3__45tupleIJNS9_6detail15normal_iteratorINS9_10device_ptrIiEEEESJ_SJ_EEEEEEEEEvT0_T1__param_0,
	.param .align 8 .b8 _ZN3cub18CUB_300001_SM_10006detail8for_each13static_kernelINS2_12policy_hub_t12policy_500_tElNS2_12op_wrapper_tIl3subN6thrust24THRUST_300001_SM_1000_NS12zip_iteratorIN4cuda3std3__45tupleIJNS9_6detail15normal_iteratorINS9_10device_ptrIiEEEESJ_SJ_EEEEEEEEEvT0_T1__param_1[32]
)
.maxntid 256
{
	.reg .pred 	%p<4>;
	.reg .b16 	%rs<9>;
	.reg .b32 	%r<28>;
	.reg .b64 	%rd<32>;

	ld.param.u64 	%rd10, [_ZN3cub18CUB_300001_SM_10006detail8for_each13static_kernelINS2_12policy_hub_t12policy_500_tElNS2_12op_wrapper_tIl3subN6thrust24THRUST_300001_SM_1000_NS12zip_iteratorIN4cuda3std3__45tupleIJNS9_6detail15normal_iteratorINS9_10device_ptrIiEEEESJ_SJ_EEEEEEEEEvT0_T1__param_1+16];
	ld.param.u64 	%rd9, [_ZN3cub18CUB_300001_SM_10006detail8for_each13static_kernelINS2_12policy_hub_t12policy_500_tElNS2_12op_wrapper_tIl3subN6thrust24THRUST_300001_SM_1000_NS12zip_iteratorIN4cuda3std3__45tupleIJNS9_6detail15normal_iteratorINS9_10device_ptrIiEEEESJ_SJ_EEEEEEEEEvT0_T1__param_1+8];
	ld.param.u64 	%rd8, [_ZN3cub18CUB_300001_SM_10006detail8for_each13static_kernelINS2_12policy_hub_t12policy_500_tElNS2_12op_wrapper_tIl3subN6thrust24THRUST_300001_SM_1000_NS12zip_iteratorIN4cuda3std3__45tupleIJNS9_6detail15normal_iteratorINS9_10device_ptrIiEEEESJ_SJ_EEEEEEEEEvT0_T1__param_1];
	ld.param.u64 	%rd11, [_ZN3cub18CUB_300001_SM_10006detail8for_each13static_kernelINS2_12policy_hub_t12policy_500_tElNS2_12op_wrapper_tIl3subN6thrust24THRUST_300001_SM_1000_NS12zip_iteratorIN4cuda3std3__45tupleIJNS9_6detail15normal_iteratorINS9_10device_ptrIiEEEESJ_SJ_EEEEEEEEEvT0_T1__param_0];
	mov.u32 	%r11, %ctaid.x;
	mul.wide.u32 	%rd1, %r11, 512;
	sub.s64 	%rd2, %rd11, %rd1;
	setp.lt.s64 	%p1, %rd2, 512;
	@%p1 bra 	$L__BB4_2;
	mov.u32 	%r21, %tid.x;
	cvta.to.global.u64 	%rd23, %rd10;
	cvta.to.global.u64 	%rd24, %rd9;
	cvta.to.global.u64 	%rd25, %rd8;
	cvt.u64.u32 	%rd26, %r21;
	add.s64 	%rd27, %rd1, %rd26;
	shl.b64 	%rd28, %rd27, 2;
	add.s64 	%rd29, %rd25, %rd28;
	add.s64 	%rd30, %rd24, %rd28;
	add.s64 	%rd31, %rd23, %rd28;
	ld.global.u32 	%r22, [%rd29];
	ld.global.u32 	%r23, [%rd30];
	sub.s32 	%r24, %r22, %r23;
	st.global.u32 	[%rd31], %r24;
	ld.global.u32 	%r25, [%rd29+1024];
	ld.global.u32 	%r26, [%rd30+1024];
	sub.s32 	%r27, %r25, %r26;
	st.global.u32 	[%rd31+1024], %r27;
	bra.uni 	$L__BB4_6;
$L__BB4_2:
	cvta.to.global.u64 	%rd3, %rd8;
	cvta.to.global.u64 	%rd4, %rd9;
	cvta.to.global.u64 	%rd5, %rd10;
	mov.u32 	%r12, %tid.x;
	cvt.s64.s32 	%rd6, %rd2;
	cvt.u64.u32 	%rd7, %r12;
	setp.le.s64 	%p2, %rd6, %rd7;
	@%p2 bra 	$L__BB4_4;
	add.s64 	%rd12, %rd1, %rd7;
	shl.b64 	%rd13, %rd12, 2;
	add.s64 	%rd14, %rd3, %rd13;
	add.s64 	%rd15, %rd4, %rd13;
	add.s64 	%rd16, %rd5, %rd13;
	ld.global.u32 	%r13, [%rd14];
	ld.global.u32 	%r14, [%rd15];
	sub.s32 	%r15, %r13, %r14;
	st.global.u32 	[%rd16], %r15;
$L__BB4_4:
	cvt.u32.u64 	%r16, %rd7;
	add.s32 	%r17, %r16, 256;
	cvt.u64.u32 	%rd17, %r17;
	setp.le.s64 	%p3, %rd6, %rd17;
	@%p3 bra 	$L__BB4_6;
	add.s64 	%rd18, %rd1, %rd7;
	shl.b64 	%rd19, %rd18, 2;
	add.s64 	%rd20, %rd3, %rd19;
	add.s64 	%rd21, %rd4, %rd19;
	add.s64 	%rd22, %rd5, %rd19;
	ld.global.u32 	%r18, [%rd20+1024];
	ld.global.u32 	%r19, [%rd21+1024];
	sub.s32 	%r20, %r18, %r19;
	st.global.u32 	[%rd22+1024], %r20;
$L__BB4_6:
	ret;

}
	// .globl	_ZN3cub18CUB_300001_SM_10006detail8for_each13static_kernelINS2_12policy_hub_t12policy_500_tElNS2_12op_wrapper_tIl3mulN6thrust24THRUST_300001_SM_1000_NS12zip_iteratorIN4cuda3std3__45tupleIJNS9_6detail15normal_iteratorINS9_10device_ptrIiEEEESJ_SJ_EEEEEEEEEvT0_T1_
.visible .entry _ZN3cub18CUB_300001_SM_10006detail8for_each13static_kernelINS2_12policy_hub_t12policy_500_tElNS2_12op_wrapper_tIl3mulN6thrust24THRUST_300001_SM_1000_NS12zip_iteratorIN4cuda3std3__45tupleIJNS9_6detail15normal_iteratorINS9_10device_ptrIiEEEESJ_SJ_EEEEEEEEEvT0_T1_(
	.param .u64 _ZN3cub18CUB_300001_SM_10006detail8for_each13static_kernelINS2_12policy_hub_t12policy_500_tElNS2_12op_wrapper_tIl3mulN6thrust24THRUST_300001_SM_1000_NS12zip_iteratorIN4cuda3std3__45tupleIJNS9_6detail15normal_iteratorINS9_10device_ptrIiEEEESJ_SJ_EEEEEEEEEvT0_T1__param_0,
	.param .align 8 .b8 _ZN3cub18CUB_300001_SM_10006detail8for_each13static_kernelINS2_12policy_hub_t12policy_500_tElNS2_12op_wrapper_tIl3mulN6thrust24THRUST_300001_SM_1000_NS12zip_iteratorIN4cuda3std3__45tupleIJNS9_6detail15normal_iteratorINS9_10device_ptrIiEEEESJ_SJ_EEEEEEEEEvT0_T1__param_1[32]
)
.maxntid 256
{
	.reg .pred 	%p<4>;
	.reg .b16 	%rs<9>;
	.reg .b32 	%r<28>;
	.reg .b64 	%rd<32>;

	ld.param.u64 	%rd10, [_ZN3cub18CUB_300001_SM_10006detail8for_each13static_kernelINS2_12policy_hub_t12policy_500_tElNS2_12op_wrapper_tIl3mulN6thrust24THRUST_300001_SM_1000_NS12zip_iteratorIN4cuda3std3__45tupleIJNS9_6detail15normal_iteratorINS9_10device_ptrIiEEEESJ_SJ_EEEEEEEEEvT0_T1__param_1+16];
	ld.param.u64 	%rd9, [_ZN3cub18CUB_300001_SM_10006detail8for_each13static_kernelINS2_12policy_hub_t12policy_500_tElNS2_12op_wrapper_tIl3mulN6thrust24THRUST_300001_SM_1000_NS12zip_iteratorIN4cuda3std3__45tupleIJNS9_6detail15normal_iteratorINS9_10device_ptrIiEEEESJ_SJ_EEEEEEEEEvT0_T1__param_1+8];
	ld.param.u64 	%rd8, [_ZN3cub18CUB_300001_SM_10006detail8for_each13static_kernelINS2_12policy_hub_t12policy_500_tElNS2_12op_wrapper_tIl3mulN6thrust24THRUST_300001_SM_1000_NS12zip_iteratorIN4cuda3std3__45tupleIJNS9_6detail15normal_iteratorINS9_10device_ptrIiEEEESJ_SJ_EEEEEEEEEvT0_T1__param_1];
	ld.param.u64 	%rd11, [_ZN3cub18CUB_300001_SM_10006detail8for_each13static_kernelINS2_12policy_hub_t12policy_500_tElNS2_12op_wrapper_tIl3mulN6thrust24THRUST_300001_SM_1000_NS12zip_iteratorIN4cuda3std3__45tupleIJNS9_6detail15normal_iteratorINS9_10device_ptrIiEEEESJ_SJ_EEEEEEEEEvT0_T1__param_0];
	mov.u32 	%r11, %ctaid.x;
	mul.wide.u32 	%rd1, %r11, 512;
	sub.s64 	%rd2, %rd11, %rd1;
	setp.lt.s64 	%p1, %rd2, 512;
	@%p1 bra 	$L__BB5_2;
	mov.u32 	%r21, %tid.x;
	cvta.to.global.u64 	%rd23, %rd10;
	cvta.to.global.u64 	%rd24, %rd9;
	cvta.to.global.u64 	%rd25, %rd8;
	cvt.u64.u32 	%rd26, %r21;
	add.s64 	%rd27, %rd1, %rd26;
	shl.b64 	%rd28, %rd27, 2;
	add.s64 	%rd29, %rd25, %rd28;
	add.s64 	%rd30, %rd24, %rd28;
	add.s64 	%rd31, %rd23, %rd28;
	ld.global.u32 	%r22, [%rd29];
	ld.global.u32 	%r23, [%rd30];
	mul.lo.s32 	%r24, %r23, %r22;
	st.global.u32 	[%rd31], %r24;
	ld.global.u32 	%r25, [%rd29+1024];
	ld.global.u32 	%r26, [%rd30+1024];
	mul.lo.s32 	%r27, %r26, %r25;
	st.global.u32 	[%rd31+1024], %r27;
	bra.uni 	$L__BB5_6;
$L__BB5_2:
	cvta.to.global.u64 	%rd3, %rd8;
	cvta.to.global.u64 	%rd4, %rd9;
	cvta.to.global.u64 	%rd5, %rd10;
	mov.u32 	%r12, %tid.x;
	cvt.s64.s32 	%rd6, %rd2;
	cvt.u64.u32 	%rd7, %r12;
	setp.le.s64 	%p2, %rd6, %rd7;
	@%p2 bra 	$L__BB5_4;
	add.s64 	%rd12, %rd1, %rd7;
	shl.b64 	%rd13, %rd12, 2;
	add.s64 	%rd14, %rd3, %rd13;
	add.s64 	%rd15, %rd4, %rd13;
	add.s64 	%rd16, %rd5, %rd13;
	ld.global.u32 	%r13, [%rd14];
	ld.global.u32 	%r14, [%rd15];
	mul.lo.s32 	%r15, %r14, %r13;
	st.global.u32 	[%rd16], %r15;
$L__BB5_4:
	cvt.u32.u64 	%r16, %rd7;
	add.s32 	%r17, %r16, 256;
	cvt.u64.u32 	%rd17, %r17;
	setp.le.s64 	%p3, %rd6, %rd17;
	@%p3 bra 	$L__BB5_6;
	add.s64 	%rd18, %rd1, %rd7;
	shl.b64 	%rd19, %rd18, 2;
	add.s64 	%rd20, %rd3, %rd19;
	add.s64 	%rd21, %rd4, %rd19;
	add.s64 	%rd22, %rd5, %rd19;
	ld.global.u32 	%r18, [%rd20+1024];
	ld.global.u32 	%r19, [%rd21+1024];
	mul.lo.s32 	%r20, %r19, %r18;
	st.global.u32 	[%rd22+1024], %r20;
$L__BB5_6:
	ret;

}
	// .globl	_ZN3cub18CUB_300001_SM_10006detail8for_each13static_kernelINS2_12policy_hub_t12policy_500_tElNS2_12op_wrapper_tIl3modN6thrust24THRUST_300001_SM_1000_NS12zip_iteratorIN4cuda3std3__45tupleIJNS9_6detail15normal_iteratorINS9_10device_ptrIiEEEESJ_SJ_EEEEEEEEEvT0_T1_
.visible .entry _ZN3cub18CUB_300001_SM_10006detail8for_each13static_kernelINS2_12policy_hub_t12policy_500_tElNS2_12op_wrapper_tIl3modN6thrust24THRUST_300001_SM_1000_NS12zip_iteratorIN4cuda3std3__45tupleIJNS9_6detail15normal_iteratorINS9_10device_ptrIiEEEESJ_SJ_EEEEEEEEEvT0_T1_(
	.param .u64 _ZN3cub18CUB_300001_SM_10006detail8for_each13static_kernelINS2_12policy_hub_t12policy_500_tElNS2_12op_wrapper_tIl3modN6thrust24THRUST_300001_SM_1000_NS12zip_iteratorIN4cuda3std3__45tupleIJNS9_6detail15normal_iteratorINS9_10device_ptrIiEEEESJ_SJ_EEEEEEEEEvT0_T1__param_0,
	.param .align 8 .b8 _ZN3cub18CUB_300001_SM_10006detail8for_each13static_kernelINS2_12policy_hub_t12policy_500_tElNS2_12op_wrapper_tIl3modN6thrust24THRUST_300001_SM_1000_NS12zip_iteratorIN4cuda3std3__45tupleIJNS9_6detail15normal_iteratorINS9_10device_ptrIiEEEESJ_SJ_EEEEEEEEEvT0_T1__param_1[32]
)
.maxntid 256
{
	.reg .pred 	%p<4>;
	.reg .b16 	%rs<9>;
	.reg .b32 	%r<28>;
	.reg .b64 	%rd<32>;

	ld.param.u64 	%rd10, [_ZN3cub18CUB_300001_SM_10006detail8for_each13static_kernelINS2_12policy_hub_t12policy_500_tElNS2_12op_wrapper_tIl3modN6thrust24THRUST_300001_SM_1000_NS12zip_iteratorIN4cuda3std3__45tupleIJNS9_6detail15normal_iteratorINS9_10device_ptrIiEEEESJ_SJ_EEEEEEEEEvT0_T1__param_1+16];
	ld.param.u64 	%rd9, [_ZN3cub18CUB_300001_SM_10006detail8for_each13static_kernelINS2_12policy_hub_t12policy_500_tElNS2_12op_wrapper_tIl3modN6thrust24THRUST_300001_SM_1000_NS12zip_iteratorIN4cuda3std3__45tupleIJNS9_6detail15normal_iteratorINS9_10device_ptrIiEEEESJ_SJ_EEEEEEEEEvT0_T1__param_1+8];
	ld.param.u64 	%rd8, [_ZN3cub18CUB_300001_SM_10006detail8for_each13static_kernelINS2_12policy_hub_t12policy_500_tElNS2_12op_wrapper_tIl3modN6thrust24THRUST_300001_SM_1000_NS12zip_iteratorIN4cuda3std3__45tupleIJNS9_6detail15normal_iteratorINS9_10device_ptrIiEEEESJ_SJ_EEEEEEEEEvT0_T1__param_1];
	ld.param.u64 	%rd11, [_ZN3cub18CUB_300001_SM_10006detail8for_each13static_kernelINS2_12policy_hub_t12policy_500_tElNS2_12op_wrapper_tIl3modN6thrust24THRUST_300001_SM_1000_NS12zip_iteratorIN4cuda3std3__45tupleIJNS9_6detail15normal_iteratorINS9_10device_ptrIiEEEESJ_SJ_EEEEEEEEEvT0_T1__param_0];
	mov.u32 	%r11, %ctaid.x;
	mul.wide.u32 	%rd1, %r11, 512;
	sub.s64 	%rd2, %rd11, %rd1;
	setp.lt.s64 	%p1, %rd2, 512;
	@%p1 bra 	$L__BB6_2;
	mov.u32 	%r21, %tid.x;
	cvta.to.global.u64 	%rd23, %rd10;
	cvta.to.global.u64 	%rd24, %rd9;
	cvta.to.global.u64 	%rd25, %rd8;
	cvt.u64.u32 	%rd26, %r21;
	add.s64 	%rd27, %rd1, %rd26;
	shl.b64 	%rd28, %rd27, 2;
	add.s64 	%rd29, %rd25, %rd28;
	add.s64 	%rd30, %rd24, %rd28;
	add.s64 	%rd31, %rd23, %rd28;
	ld.global.u32 	%r22, [%rd29];
	ld.global.u32 	%r23, [%rd30];
	rem.s32 	%r24, %r22, %r23;
	st.global.u32 	[%rd31], %r24;
	ld.global.u32 	%r25, [%rd29+1024];
	ld.global.u32 	%r26, [%rd30+1024];
	rem.s32 	%r27, %r25, %r26;
	st.global.u32 	[%rd31+1024], %r27;
	bra.uni 	$L__BB6_6;
$L__BB6_2:
	cvta.to.global.u64 	%rd3, %rd8;
	cvta.to.global.u64 	%rd4, %rd9;
	cvta.to.global.u64 	%rd5, %rd10;
	mov.u32 	%r12, %tid.x;
	cvt.s64.s32 	%rd6, %rd2;
	cvt.u64.u32 	%rd7, %r12;
	setp.le.s64 	%p2, %rd6, %rd7;
	@%p2 bra 	$L__BB6_4;
	add.s64 	%rd12, %rd1, %rd7;
	shl.b64 	%rd13, %rd12, 2;
	add.s64 	%rd14, %rd3, %rd13;
	add.s64 	%rd15, %rd4, %rd13;
	add.s64 	%rd16, %rd5, %rd13;
	ld.global.u32 	%r13, [%rd14];
	ld.global.u32 	%r14, [%rd15];
	rem.s32 	%r15, %r13, %r14;
	st.global.u32 	[%rd16], %r15;
$L__BB6_4:
	cvt.u32.u64 	%r16, %rd7;
	add.s32 	%r17, %r16, 256;
	cvt.u64.u32 	%rd17, %r17;
	setp.le.s64 	%p3, %rd6, %rd17;
	@%p3 bra 	$L__BB6_6;
	add.s64 	%rd18, %rd1, %rd7;
	shl.b64 	%rd19, %rd18, 2;
	add.s64 	%rd20, %rd3, %rd19;
	add.s64 	%rd21, %rd4, %rd19;
	add.s64 	%rd22, %rd5, %rd19;
	ld.global.u32 	%r18, [%rd20+1024];
	ld.global.u32 	%r19, [%rd21+1024];
	rem.s32 	%r20, %r18, %r19;
	st.global.u32 	[%rd22+1024], %r20;
$L__BB6_6:
	ret;

}


// ===== COMPILED SASS (sm_100) =====

	.target	sm_100

	.elftype	@"ET_EXEC"


//--------------------- .note.nv.tkinfo           --------------------------
	.section	.note.nv.tkinfo,"",@"SHT_NOTE"
	.sectionflags	@"SHF_NOTE_NV_TKINFO"
	.tkinfo
        /*0018*/ 	.word	0x00000002
        /*0030*/ 	.string	""
        /*0030*/ 	.string	"ptxas"
        /*0030*/ 	.string	"Cuda compilation tools, release 13.0, V13.0.88"
        /*0030*/ 	.string	"Build cuda_13.0.r13.0/compiler.36424714_0"
        /*0030*/ 	.string	"-arch sm_100 -m 64 "



//--------------------- .note.nv.cuinfo           --------------------------
	.section	.note.nv.cuinfo,"",@"SHT_NOTE"
	.sectionflags	@"SHF_NOTE_NV_CUINFO"
        /*0018*/ 	.short	0x0002
        /*001a*/ 	.short	0x0064
        /*001c*/ 	.short	0x0082
	.zero		2


//--------------------- .nv.info                  --------------------------
	.section	.nv.info,"",@"SHT_CUDA_INFO"
	.align	4


	//----- nvinfo : EIATTR_REGCOUNT
	.align		4
        /*0000*/ 	.byte	0x04, 0x2f
        /*0002*/ 	.short	(.L_44 - .L_43)
	.align		4
.L_43:
        /*0004*/ 	.word	index@(_ZN3cub18CUB_300001_SM_10006detail11EmptyKernelIvEEvv)
        /*0008*/ 	.word	0x00000004


	//----- nvinfo : EIATTR_FRAME_SIZE
	.align		4
.L_44:
        /*000c*/ 	.byte	0x04, 0x11
        /*000e*/ 	.short	(.L_46 - .L_45)
	.align		4
.L_45:
        /*0010*/ 	.word	index@(_ZN3cub18CUB_300001_SM_10006detail11EmptyKernelIvEEvv)
        /*0014*/ 	.word	0x00000000


	//----- nvinfo : EIATTR_REGCOUNT
	.align		4
.L_46:
        /*0018*/ 	.byte	0x04, 0x2f
        /*001a*/ 	.short	(.L_48 - .L_47)
	.align		4
.L_47:
        /*001c*/ 	.word	index@(_ZN3cub18CUB_300001_SM_10006detail8for_each13static_kernelINS2_12policy_hub_t12policy_500_tEmN6thrust24THRUST_300001_SM_1000_NS8cuda_cub20__uninitialized_fill7functorINS7_10device_ptrIiEEiEEEEvT0_T1_)
        /*0020*/ 	.word	0x00000008


	//----- nvinfo : EIATTR_FRAME_SIZE
	.align		4
.L_48:
        /*0024*/ 	.byte	0x04, 0x11
        /*0026*/ 	.short	(.L_50 - .L_49)
	.align		4
.L_49:
        /*0028*/ 	.word	index@(_ZN3cub18CUB_300001_SM_10006detail8for_each13static_kernelINS2_12policy_hub_t12policy_500_tEmN6thrust24THRUST_300001_SM_1000_NS8cuda_cub20__uninitialized_fill7functorINS7_10device_ptrIiEEiEEEEvT0_T1_)
        /*002c*/ 	.word	0x00000000


	//----- nvinfo : EIATTR_REGCOUNT
	.align		4
.L_50:
        /*0030*/ 	.byte	0x04, 0x2f
        /*0032*/ 	.short	(.L_52 - .L_51)
	.align		4
.L_51:
        /*0034*/ 	.word	index@(_ZN3cub18CUB_300001_SM_10006detail8for_each13static_kernelINS2_12policy_hub_t12policy_500_tElN6thrust24THRUST_300001_SM_1000_NS8cuda_cub10__tabulate7functorINS7_6detail15normal_iteratorINS7_10device_ptrIiEEEENS7_6system6detail7generic6detail22compute_sequence_valueIivEElEEEEvT0_T1_)
        /*0038*/ 	.word	0x0000000a


	//----- nvinfo : EIATTR_FRAME_SIZE
	.align		4
.L_52:
        /*003c*/ 	.byte	0x04, 0x11
        /*003e*/ 	.short	(.L_54 - .L_53)
	.align		4
.L_53:
        /*0040*/ 	.word	index@(_ZN3cub18CUB_300001_SM_10006detail8for_each13static_kernelINS2_12policy_hub_t12policy_500_tElN6thrust24THRUST_300001_SM_1000_NS8cuda_cub10__tabulate7functorINS7_6detail15normal_iteratorINS7_10device_ptrIiEEEENS7_6system6detail7generic6detail22compute_sequence_valueIivEElEEEEvT0_T1_)
        /*0044*/ 	.word	0x00000000


	//----- nvinfo : EIATTR_REGCOUNT
	.align		4
.L_54:
        /*0048*/ 	.byte	0x04, 0x2f
        /*004a*/ 	.short	(.L_56 - .L_55)
	.align		4
.L_55:
        /*004c*/ 	.word	index@(_ZN3cub18CUB_300001_SM_10006detail8for_each13static_kernelINS2_12policy_hub_t12policy_500_tElNS2_12op_wrapper_tIl3addN6thrust24THRUST_300001_SM_1000_NS12zip_iteratorIN4cuda3std3__45tupleIJNS9_6detail15normal_iteratorINS9_10device_ptrIiEEEESJ_SJ_EEEEEEEEEvT0_T1_)
        /*0050*/ 	.word	0x0000000e


	//----- nvinfo : EIATTR_FRAME_SIZE
	.align		4
.L_56:
        /*0054*/ 	.byte	0x04, 0x11
        /*0056*/ 	.short	(.L_58 - .L_57)
	.align		4
.L_57:
        /*0058*/ 	.word	index@(_ZN3cub18CUB_300001_SM_10006detail8for_each13static_kernelINS2_12policy_hub_t12policy_500_tElNS2_12op_wrapper_tIl3addN6thrust24THRUST_300001_SM_1000_NS12zip_iteratorIN4cuda3std3__45tupleIJNS9_6detail15normal_iteratorINS9_10device_ptrIiEEEESJ_SJ_EEEEEEEEEvT0_T1_)
        /*005c*/ 	.word	0x00000000


	//----- nvinfo : EIATTR_REGCOUNT
	.align		4
.L_58:
        /*0060*/ 	.byte	0x04, 0x2f
        /*0062*/ 	.short	(.L_60 - .L_59)
	.align		4
.L_59:
        /*0064*/ 	.word	index@(_ZN3cub18CUB_300001_SM_10006detail8for_each13static_kernelINS2_12policy_hub_t12policy_500_tElNS2_12op_wrapper_tIl3subN6thrust24THRUST_300001_SM_1000_NS12zip_iteratorIN4cuda3std3__45tupleIJNS9_6detail15normal_iteratorINS9_10device_ptrIiEEEESJ_SJ_EEEEEEEEEvT0_T1_)
        /*0068*/ 	.word	0x0000000e


	//----- nvinfo : EIATTR_FRAME_SIZE
	.align		4
.L_60:
        /*006c*/ 	.byte	0x04, 0x11
        /*006e*/ 	.short	(.L_62 - .L_61)
	.align		4
.L_61:
        /*0070*/ 	.word	index@(_ZN3cub18CUB_300001_SM_10006detail8for_each13static_kernelINS2_12policy_hub_t12policy_500_tElNS2_12op_wrapper_tIl3subN6thrust24THRUST_300001_SM_1000_NS12zip_iteratorIN4cuda3std3__45tupleIJNS9_6detail15normal_iteratorINS9_10device_ptrIiEEEESJ_SJ_EEEEEEEEEvT0_T1_)
        /*0074*/ 	.word	0x00000000


	//----- nvinfo : EIATTR_REGCOUNT
	.align		4
.L_62:
        /*0078*/ 	.byte	0x04, 0x2f
        /*007a*/ 	.short	(.L_64 - .L_63)
	.align		4
.L_63:
        /*007c*/ 	.word	index@(_ZN3cub18CUB_300001_SM_10006detail8for_each13static_kernelINS2_12policy_hub_t12policy_500_tElNS2_12op_wrapper_tIl3mulN6thrust24THRUST_300001_SM_1000_NS12zip_iteratorIN4cuda3std3__45tupleIJNS9_6detail15normal_iteratorINS9_10device_ptrIiEEEESJ_SJ_EEEEEEEEEvT0_T1_)
        /*0080*/ 	.word	0x0000000e


	//----- nvinfo : EIATTR_FRAME_SIZE
	.align		4
.L_64:
        /*0084*/ 	.byte	0x04, 0x11
        /*0086*/ 	.short	(.L_66 - .L_65)
	.align		4
.L_65:
        /*0088*/ 	.word	index@(_ZN3cub18CUB_300001_SM_10006detail8for_each13static_kernelINS2_12policy_hub_t12policy_500_tElNS2_12op_wrapper_tIl3mulN6thrust24THRUST_300001_SM_1000_NS12zip_iteratorIN4cuda3std3__45tupleIJNS9_6detail15normal_iteratorINS9_10device_ptrIiEEEESJ_SJ_EEEEEEEEEvT0_T1_)
        /*008c*/ 	.word	0x00000000


	//----- nvinfo : EIATTR_REGCOUNT
	.align		4
.L_66:
        /*0090*/ 	.byte	0x04, 0x2f
        /*0092*/ 	.short	(.L_68 - .L_67)
	.align		4
.L_67:
        /*0094*/ 	.word	index@(_ZN3cub18CUB_300001_SM_10006detail8for_each13static_kernelINS2_12policy_hub_t12policy_500_tElNS2_12op_wrapper_tIl3modN6thrust24THRUST_300001_SM_1000_NS12zip_iteratorIN4cuda3std3__45tupleIJNS9_6detail15normal_iteratorINS9_10device_ptrIiEEEESJ_SJ_EEEEEEEEEvT0_T1_)
        /*0098*/ 	.word	0x00000011


	//----- nvinfo : EIATTR_FRAME_SIZE
	.align		4
.L_68:
        /*009c*/ 	.byte	0x04, 0x11
        /*009e*/ 	.short	(.L_70 - .L_69)
	.align		4
.L_69:
        /*00a0*/ 	.word	index@(_ZN3cub18CUB_300001_SM_10006detail8for_each13static_kernelINS2_12policy_hub_t12policy_500_tElNS2_12op_wrapper_tIl3modN6thrust24THRUST_300001_SM_1000_NS12zip_iteratorIN4cuda3std3__45tupleIJNS9_6detail15normal_iteratorINS9_10device_ptrIiEEEESJ_SJ_EEEEEEEEEvT0_T1_)
        /*00a4*/ 	.word	0x00000000


	//----- nvinfo : EIATTR_MIN_STACK_SIZE
	.align		4
.L_70:
        /*00a8*/ 	.byte	0x04, 0x12
        /*00aa*/ 	.short	(.L_72 - .L_71)
	.align		4
.L_71:
        /*00ac*/ 	.word	index@(_ZN3cub18CUB_300001_SM_10006detail8for_each13static_kernelINS2_12policy_hub_t12policy_500_tElNS2_12op_wrapper_tIl3modN6thrust24THRUST_300001_SM_1000_NS12zip_iteratorIN4cuda3std3__45tupleIJNS9_6detail15normal_iteratorINS9_10device_ptrIiEEEESJ_SJ_EEEEEEEEEvT0_T1_)
        /*00b0*/ 	.word	0x00000000


	//----- nvinfo : EIATTR_MIN_STACK_SIZE
	.align		4
.L_72:
        /*00b4*/ 	.byte	0x04, 0x12
        /*00b6*/ 	.short	(.L_74 - .L_73)
	.align		4
.L_73:
        /*00b8*/ 	.word	index@(_ZN3cub18CUB_300001_SM_10006detail8for_each13static_kernelINS2_12policy_hub_t12policy_500_tElNS2_12op_wrapper_tIl3mulN6thrust24THRUST_300001_SM_1000_NS12zip_iteratorIN4cuda3std3__45tupleIJNS9_6detail15normal_iteratorINS9_10device_ptrIiEEEESJ_SJ_EEEEEEEEEvT0_T1_)
        /*00bc*/ 	.word	0x00000000


	//----- nvinfo : EIATTR_MIN_STACK_SIZE
	.align		4
.L_74:
        /*00c0*/ 	.byte	0x04, 0x12
        /*00c2*/ 	.short	(.L_76 - .L_75)
	.align		4
.L_75:
        /*00c4*/ 	.word	index@(_ZN3cub18CUB_300001_SM_10006detail8for_each13static_kernelINS2_12policy_hub_t12policy_500_tElNS2_12op_wrapper_tIl3subN6thrust24THRUST_300001_SM_1000_NS12zip_iteratorIN4cuda3std3__45tupleIJNS9_6detail15normal_iteratorINS9_10device_ptrIiEEEESJ_SJ_EEEEEEEEEvT0_T1_)
        /*00c8*/ 	.word	0x00000000


	//----- nvinfo : EIATTR_MIN_STACK_SIZE
	.align		4
.L_76:
        /*00cc*/ 	.byte	0x04, 0x12
        /*00ce*/ 	.short	(.L_78 - .L_77)
	.align		4
.L_77:
        /*00d0*/ 	.word	index@(_ZN3cub18CUB_300001_SM_10006detail8for_each13static_kernelINS2_12policy_hub_t12policy_500_tElNS2_12op_wrapper_tIl3addN6thrust24THRUST_300001_SM_1000_NS12zip_iteratorIN4cuda3std3__45tupleIJNS9_6detail15normal_iteratorINS9_10device_ptrIiEEEESJ_SJ_EEEEEEEEEvT0_T1_)
        /*00d4*/ 	.word	0x00000000


	//----- nvinfo : EIATTR_MIN_STACK_SIZE
	.align		4
.L_78:
        /*00d8*/ 	.byte	0x04, 0x12
        /*00da*/ 	.short	(.L_80 - .L_79)
	.align		4
.L_79:
        /*00dc*/ 	.word	index@(_ZN3cub18CUB_300001_SM_10006detail8for_each13static_kernelINS2_12policy_hub_t12policy_500_tElN6thrust24THRUST_300001_SM_1000_NS8cuda_cub10__tabulate7functorINS7_6detail15normal_iteratorINS7_10device_ptrIiEEEENS7_6system6detail7generic6detail22compute_sequence_valueIivEElEEEEvT0_T1_)
        /*00e0*/ 	.word	0x00000000


	//----- nvinfo : EIATTR_MIN_STACK_SIZE
	.align		4
.L_80:
        /*00e4*/ 	.byte	0x04, 0x12
        /*00e6*/ 	.short	(.L_82 - .L_81)
	.align		4
.L_81:
        /*00e8*/ 	.word	index@(_ZN3cub18CUB_300001_SM_10006detail8for_each13static_kernelINS2_12policy_hub_t12policy_500_tEmN6thrust24THRUST_300001_SM_1000_NS8cuda_cub20__uninitialized_fill7functorINS7_10device_ptrIiEEiEEEEvT0_T1_)
        /*00ec*/ 	.word	0x00000000


	//----- nvinfo : EIATTR_MIN_STACK_SIZE
	.align		4
.L_82:
        /*00f0*/ 	.byte	0x04, 0x12
        /*00f2*/ 	.short	(.L_84 - .L_83)
	.align		4
.L_83:
        /*00f4*/ 	.word	index@(_ZN3cub18CUB_300001_SM_10006detail11EmptyKernelIvEEvv)
        /*00f8*/ 	.word	0x00000000
.L_84:


//--------------------- .nv.compat                --------------------------
	.section	.nv.compat,"",@"SHT_CUDA_COMPAT_INFO"
	.align	4
        /*0000*/ 	.byte	0x02, 0x09, 0x00, 0x00, 0x02, 0x02, 0x01, 0x00, 0x02, 0x05, 0x05, 0x00, 0x03, 0x07, 0x01, 0x01
        /*0010*/ 	.byte	0x02, 0x03, 0x00, 0x00, 0x02, 0x06, 0x01, 0x00, 0x04, 0x0b, 0x08, 0x00, 0x09, 0x00, 0x00, 0x00
        /*0020*/ 	.byte	0x00, 0x00, 0x00, 0x00


//--------------------- .nv.info._ZN3cub18CUB_300001_SM_10006detail8for_each13static_kernelINS2_12policy_hub_t12policy_500_tElNS2_12op_wrapper_tIl3modN6thrust24THRUST_300001_SM_1000_NS12zip_iteratorIN4cuda3std3__45tupleIJNS9_6detail15normal_iteratorINS9_10device_ptrIiEEEESJ_SJ_EEEEEEEEEvT0_T1_ --------------------------
	.section	.nv.info._ZN3cub18CUB_300001_SM_10006detail8for_each13static_kernelINS2_12policy_hub_t12policy_500_tElNS2_12op_wrapper_tIl3modN6thrust24THRUST_300001_SM_1000_NS12zip_iteratorIN4cuda3std3__45tupleIJNS9_6detail15normal_iteratorINS9_10device_ptrIiEEEESJ_SJ_EEEEEEEEEvT0_T1_,"",@"SHT_CUDA_INFO"
	.sectionflags	@""
	.align	4


	//----- nvinfo : EIATTR_CUDA_API_VERSION
	.align		4
        /*0000*/ 	.byte	0x04, 0x37
        /*0002*/ 	.short	(.L_86 - .L_85)
.L_85:
        /*0004*/ 	.word	0x00000082


	//----- nvinfo : EIATTR_KPARAM_INFO
	.align		4
.L_86:
        /*0008*/ 	.byte	0x04, 0x17
        /*000a*/ 	.short	(.L_88 - .L_87)
.L_87:
        /*000c*/ 	.word	0x00000000
        /*0010*/ 	.short	0x0001
        /*0012*/ 	.short	0x0008
        /*0014*/ 	.byte	0x00, 0xf0, 0x81, 0x00


	//----- nvinfo : EIATTR_KPARAM_INFO
	.align		4
.L_88:
        /*0018*/ 	.byte	0x04, 0x17
        /*001a*/ 	.short	(.L_90 - .L_89)
.L_89:
        /*001c*/ 	.word	0x00000000
        /*0020*/ 	.short	0x0000
        /*0022*/ 	.short	0x0000
        /*0024*/ 	.byte	0x00, 0xf0, 0x21, 0x00


	//----- nvinfo : EIATTR_SPARSE_MMA_MASK
	.align		4
.L_90:
        /*0028*/ 	.byte	0x03, 0x50
        /*002a*/ 	.short	0x0000


	//----- nvinfo : EIATTR_MAXREG_COUNT
	.align		4
        /*002c*/ 	.byte	0x03, 0x1b
        /*002e*/ 	.short	0x00ff


	//----- nvinfo : EIATTR_MERCURY_ISA_VERSION
	.align		4
        /*0030*/ 	.byte	0x03, 0x5f
        /*0032*/ 	.short	0x0101


	//----- nvinfo : EIATTR_VRC_CTA_INIT_COUNT
	.align		4
        /*0034*/ 	.byte	0x02, 0x4a
	.zero		1
	.zero		1


	//----- nvinfo : EIATTR_EXIT_INSTR_OFFSETS
	.align		4
        /*0038*/ 	.byte	0x04, 0x1c
        /*003a*/ 	.short	(.L_92 - .L_91)


	//   ....[0]....
.L_91:
        /*003c*/ 	.word	0x000004b0


	//   ....[1]....
        /*0040*/ 	.word	0x000007d0


	//   ....[2]....
        /*0044*/ 	.word	0x00000a30


	//----- nvinfo : EIATTR_MAX_THREADS
	.align		4
.L_92:
        /*0048*/ 	.byte	0x04, 0x05
        /*004a*/ 	.short	(.L_94 - .L_93)
.L_93:
        /*004c*/ 	.word	0x00000100
        /*0050*/ 	.word	0x00000001
        /*0054*/ 	.word	0x00000001


	//----- nvinfo : EIATTR_CRS_STACK_SIZE
	.align		4
.L_94:
        /*0058*/ 	.byte	0x04, 0x1e
        /*005a*/ 	.short	(.L_96 - .L_95)
.L_95:
        /*005c*/ 	.word	0x00000000


	//----- nvinfo : EIATTR_CBANK_PARAM_SIZE
	.align		4
.L_96:
        /*0060*/ 	.byte	0x03, 0x19
        /*0062*/ 	.short	0x0028


	//----- nvinfo : EIATTR_PARAM_CBANK
	.align		4
        /*0064*/ 	.byte	0x04, 0x0a
        /*0066*/ 	.short	(.L_98 - .L_97)
	.align		4
.L_97:
        /*0068*/ 	.word	index@(.nv.constant0._ZN3cub18CUB_300001_SM_10006detail8for_each13static_kernelINS2_12policy_hub_t12policy_500_tElNS2_12op_wrapper_tIl3modN6thrust24THRUST_300001_SM_1000_NS12zip_iteratorIN4cuda3std3__45tupleIJNS9_6detail15normal_iteratorINS9_10device_ptrIiEEEESJ_SJ_EEEEEEEEEvT0_T1_)
        /*006c*/ 	.short	0x0380
        /*006e*/ 	.short	0x0028


	//----- nvinfo : EIATTR_SW_WAR
	.align		4
.L_98:
        /*0070*/ 	.byte	0x04, 0x36
        /*0072*/ 	.short	(.L_100 - .L_99)
.L_99:
        /*0074*/ 	.word	0x00000008
.L_100:


//--------------------- .nv.info._ZN3cub18CUB_300001_SM_10006detail8for_each13static_kernelINS2_12policy_hub_t12policy_500_tElNS2_12op_wrapper_tIl3mulN6thrust24THRUST_300001_SM_1000_NS12zip_iteratorIN4cuda3std3__45tupleIJNS9_6detail15normal_iteratorINS9_10device_ptrIiEEEESJ_SJ_EEEEEEEEEvT0_T1_ --------------------------
	.section	.nv.info._ZN3cub18CUB_300001_SM_10006detail8for_each13static_kernelINS2_12policy_hub_t12policy_500_tElNS2_12op_wrapper_tIl3mulN6thrust24THRUST_300001_SM_1000_NS12zip_iteratorIN4cuda3std3__45tupleIJNS9_6detail15normal_iteratorINS9_10device_ptrIiEEEESJ_SJ_EEEEEEEEEvT0_T1_,"",@"SHT_CUDA_INFO"
	.sectionflags	@""
	.align	4


	//----- nvinfo : EIATTR_CUDA_API_VERSION
	.align		4
        /*0000*/ 	.byte	0x04, 0x37
        /*0002*/ 	.short	(.L_102 - .L_101)
.L_101:
        /*0004*/ 	.word	0x00000082


	//----- nvinfo : EIATTR_KPARAM_INFO
	.align		4
.L_102:
        /*0008*/ 	.byte	0x04, 0x17
        /*000a*/ 	.short	(.L_104 - .L_103)
.L_103:
        /*000c*/ 	.word	0x00000000
        /*0010*/ 	.short	0x0001
        /*0012*/ 	.short	0x0008
        /*0014*/ 	.byte	0x00, 0xf0, 0x81, 0x00


	//----- nvinfo : EIATTR_KPARAM_INFO
	.align		4
.L_104:
        /*0018*/ 	.byte	0x04, 0x17
        /*001a*/ 	.short	(.L_106 - .L_105)
.L_105:
        /*001c*/ 	.word	0x00000000
        /*0020*/ 	.short	0x0000
        /*0022*/ 	.short	0x0000
        /*0024*/ 	.byte	0x00, 0xf0, 0x21, 0x00


	//----- nvinfo : EIATTR_SPARSE_MMA_MASK
	.align		4
.L_106:
        /*0028*/ 	.byte	0x03, 0x50
        /*002a*/ 	.short	0x0000


	//----- nvinfo : EIATTR_MAXREG_COUNT
	.align		4
        /*002c*/ 	.byte	0x03, 0x1b
        /*002e*/ 	.short	0x00ff


	//----- nvinfo : EIATTR_MERCURY_ISA_VERSION
	.align		4
        /*0030*/ 	.byte	0x03, 0x5f
        /*0032*/ 	.short	0x0101


	//----- nvinfo : EIATTR_VRC_CTA_INIT_COUNT
	.align		4
        /*0034*/ 	.byte	0x02, 0x4a
	.zero		1
	.zero		1


	//----- nvinfo : EIATTR_EXIT_INSTR_OFFSETS
	.align		4
        /*0038*/ 	.byte	0x04, 0x1c
        /*003a*/ 	.short	(.L_108 - .L_107)


	//   ....[0]....
.L_107:
        /*003c*/ 	.word	0x000001f0


	//   ....[1]....
        /*0040*/ 	.word	0x000003c0


	//   ....[2]....
        /*0044*/ 	.word	0x000004d0


	//----- nvinfo : EIATTR_MAX_THREADS
	.align		4
.L_108:
        /*0048*/ 	.byte	0x04, 0x05
        /*004a*/ 	.short	(.L_110 - .L_109)
.L_109:
        /*004c*/ 	.word	0x00000100
        /*0050*/ 	.word	0x00000001
        /*0054*/ 	.word	0x00000001


	//----- nvinfo : EIATTR_CRS_STACK_SIZE
	.align		4
.L_110:
        /*0058*/ 	.byte	0x04, 0x1e
        /*005a*/ 	.short	(.L_112 - .L_111)
.L_111:
        /*005c*/ 	.word	0x00000000


	//----- nvinfo : EIATTR_CBANK_PARAM_SIZE
	.align		4
.L_112:
        /*0060*/ 	.byte	0x03, 0x19
        /*0062*/ 	.short	0x0028


	//----- nvinfo : EIATTR_PARAM_CBANK
	.align		4
        /*0064*/ 	.byte	0x04, 0x0a
        /*0066*/ 	.short	(.L_114 - .L_113)
	.align		4
.L_113:
        /*0068*/ 	.word	index@(.nv.constant0._ZN3cub18CUB_300001_SM_10006detail8for_each13static_kernelINS2_12policy_hub_t12policy_500_tElNS2_12op_wrapper_tIl3mulN6thrust24THRUST_300001_SM_1000_NS12zip_iteratorIN4cuda3std3__45tupleIJNS9_6detail15normal_iteratorINS9_10device_ptrIiEEEESJ_SJ_EEEEEEEEEvT0_T1_)
        /*006c*/ 	.short	0x0380
        /*006e*/ 	.short	0x0028


	//----- nvinfo : EIATTR_SW_WAR
	.align		4
.L_114:
        /*0070*/ 	.byte	0x04, 0x36
        /*0072*/ 	.short	(.L_116 - .L_115)
.L_115:
        /*0074*/ 	.word	0x00000008
.L_116:


//--------------------- .nv.info._ZN3cub18CUB_300001_SM_10006detail8for_each13static_kernelINS2_12policy_hub_t12policy_500_tElNS2_12op_wrapper_tIl3subN6thrust24THRUST_300001_SM_1000_NS12zip_iteratorIN4cuda3std3__45tupleIJNS9_6detail15normal_iteratorINS9_10device_ptrIiEEEESJ_SJ_EEEEEEEEEvT0_T1_ --------------------------
	.section	.nv.info._ZN3cub18CUB_300001_SM_10006detail8for_each13static_kernelINS2_12policy_hub_t12policy_500_tElNS2_12op_wrapper_tIl3subN6thrust24THRUST_300001_SM_1000_NS12zip_iteratorIN4cuda3std3__45tupleIJNS9_6detail15normal_iteratorINS9_10device_ptrIiEEEESJ_SJ_EEEEEEEEEvT0_T1_,"",@"SHT_CUDA_INFO"
	.sectionflags	@""
	.align	4


	//----- nvinfo : EIATTR_CUDA_API_VERSION
	.align		4
        /*0000*/ 	.byte	0x04, 0x37
        /*0002*/ 	.short	(.L_118 - .L_117)
.L_117:
        /*0004*/ 	.word	0x00000082


	//----- nvinfo : EIATTR_KPARAM_INFO
	.align		4
.L_118:
        /*0008*/ 	.byte	0x04, 0x17
        /*000a*/ 	.short	(.L_120 - .L_119)
.L_119:
        /*000c*/ 	.word	0x00000000
        /*0010*/ 	.short	0x0001
        /*0012*/ 	.short	0x0008
        /*0014*/ 	.byte	0x00, 0xf0, 0x81, 0x00


	//----- nvinfo : EIATTR_KPARAM_INFO
	.align		4
.L_120:
        /*0018*/ 	.byte	0x04, 0x17
        /*001a*/ 	.short	(.L_122 - .L_121)
.L_121:
        /*001c*/ 	.word	0x00000000
        /*0020*/ 	.short	0x0000
        /*0022*/ 	.short	0x0000
        /*0024*/ 	.byte	0x00, 0xf0, 0x21, 0x00


	//----- nvinfo : EIATTR_SPARSE_MMA_MASK
	.align		4
.L_122:
        /*0028*/ 	.byte	0x03, 0x50
        /*002a*/ 	.short	0x0000


	//----- nvinfo : EIATTR_MAXREG_COUNT
	.align		4
        /*002c*/ 	.byte	0x03, 0x1b
        /*002e*/ 	.short	0x00ff


	//----- nvinfo : EIATTR_MERCURY_ISA_VERSION
	.align		4
        /*0030*/ 	.byte	0x03, 0x5f
        /*0032*/ 	.short	0x0101


	//----- nvinfo : EIATTR_VRC_CTA_INIT_COUNT
	.align		4
        /*0034*/ 	.byte	0x02, 0x4a
	.zero		1
	.zero		1


	//----- nvinfo : EIATTR_EXIT_INSTR_OFFSETS
	.align		4
        /*0038*/ 	.byte	0x04, 0x1c
        /*003a*/ 	.short	(.L_124 - .L_123)


	//   ....[0]....
.L_123:
        /*003c*/ 	.word	0x000001f0


	//   ....[1]....
        /*0040*/ 	.word	0x000003c0


	//   ....[2]....
        /*0044*/ 	.word	0x000004d0


	//----- nvinfo : EIATTR_MAX_THREADS
	.align		4
.L_124:
        /*0048*/ 	.byte	0x04, 0x05
        /*004a*/ 	.short	(.L_126 - .L_125)
.L_125:
        /*004c*/ 	.word	0x00000100
        /*0050*/ 	.word	0x00000001
        /*0054*/ 	.word	0x00000001


	//----- nvinfo : EIATTR_CRS_STACK_SIZE
	.align		4
.L_126:
        /*0058*/ 	.byte	0x04, 0x1e
        /*005a*/ 	.short	(.L_128 - .L_127)
.L_127:
        /*005c*/ 	.word	0x00000000


	//----- nvinfo : EIATTR_CBANK_PARAM_SIZE
	.align		4
.L_128:
        /*0060*/ 	.byte	0x03, 0x19
        /*0062*/ 	.short	0x0028


	//----- nvinfo : EIATTR_PARAM_CBANK
	.align		4
        /*0064*/ 	.byte	0x04, 0x0a
        /*0066*/ 	.short	(.L_130 - .L_129)
	.align		4
.L_129:
        /*0068*/ 	.word	index@(.nv.constant0._ZN3cub18CUB_300001_SM_10006detail8for_each13static_kernelINS2_12policy_hub_t12policy_500_tElNS2_12op_wrapper_tIl3subN6thrust24THRUST_300001_SM_1000_NS12zip_iteratorIN4cuda3std3__45tupleIJNS9_6detail15normal_iteratorINS9_10device_ptrIiEEEESJ_SJ_EEEEEEEEEvT0_T1_)
        /*006c*/ 	.short	0x0380
        /*006e*/ 	.short	0x0028


	//----- nvinfo : EIATTR_SW_WAR
	.align		4
.L_130:
        /*0070*/ 	.byte	0x04, 0x36
        /*0072*/ 	.short	(.L_132 - .L_131)
.L_131:
        /*0074*/ 	.word	0x00000008
.L_132:


//--------------------- .nv.info._ZN3cub18CUB_300001_SM_10006detail8for_each13static_kernelINS2_12policy_hub_t12policy_500_tElNS2_12op_wrapper_tIl3addN6thrust24THRUST_300001_SM_1000_NS12zip_iteratorIN4cuda3std3__45tupleIJNS9_6detail15normal_iteratorINS9_10device_ptrIiEEEESJ_SJ_EEEEEEEEEvT0_T1_ --------------------------
	.section	.nv.info._ZN3cub18CUB_300001_SM_10006detail8for_each13static_kernelINS2_12policy_hub_t12policy_500_tElNS2_12op_wrapper_tIl3addN6thrust24THRUST_300001_SM_1000_NS12zip_iteratorIN4cuda3std3__45tupleIJNS9_6detail15normal_iteratorINS9_10device_ptrIiEEEESJ_SJ_EEEEEEEEEvT0_T1_,"",@"SHT_CUDA_INFO"
	.sectionflags	@""
	.align	4


	//----- nvinfo : EIATTR_CUDA_API_VERSION
	.align		4
        /*0000*/ 	.byte	0x04, 0x37
        /*0002*/ 	.short	(.L_134 - .L_133)
.L_133:
        /*0004*/ 	.word	0x00000082


	//----- nvinfo : EIATTR_KPARAM_INFO
	.align		4
.L_134:
        /*0008*/ 	.byte	0x04, 0x17
        /*000a*/ 	.short	(.L_136 - .L_135)
.L_135:
        /*000c*/ 	.word	0x00000000
        /*0010*/ 	.short	0x0001
        /*0012*/ 	.short	0x0008
        /*0014*/ 	.byte	0x00, 0xf0, 0x81, 0x00


	//----- nvinfo : EIATTR_KPARAM_INFO
	.align		4
.L_136:
        /*0018*/ 	.byte	0x04, 0x17
        /*001a*/ 	.short	(.L_138 - .L_137)
.L_137:
        /*001c*/ 	.word	0x00000000
        /*0020*/ 	.short	0x0000
        /*0022*/ 	.short	0x0000
        /*0024*/ 	.byte	0x00, 0xf0, 0x21, 0x00


	//----- nvinfo : EIATTR_SPARSE_MMA_MASK
	.align		4
.L_138:
        /*0028*/ 	.byte	0x03, 0x50
        /*002a*/ 	.short	0x0000


	//----- nvinfo : EIATTR_MAXREG_COUNT
	.align		4
        /*002c*/ 	.byte	0x03, 0x1b
        /*002e*/ 	.short	0x00ff


	//----- nvinfo : EIATTR_MERCURY_ISA_VERSION
	.align		4
        /*0030*/ 	.byte	0x03, 0x5f
        /*0032*/ 	.short	0x0101


	//----- nvinfo : EIATTR_VRC_CTA_INIT_COUNT
	.align		4
        /*0034*/ 	.byte	0x02, 0x4a
	.zero		1
	.zero		1


	//----- nvinfo : EIATTR_EXIT_INSTR_OFFSETS
	.align		4
        /*0038*/ 	.byte	0x04, 0x1c
        /*003a*/ 	.short	(.L_140 - .L_139)


	//   ....[0]....
.L_139:
        /*003c*/ 	.word	0x000001f0


	//   ....[1]....
        /*0040*/ 	.word	0x000003c0


	//   ....[2]....
        /*0044*/ 	.word	0x000004d0


	//----- nvinfo : EIATTR_MAX_THREADS
	.align		4
.L_140:
        /*0048*/ 	.byte	0x04, 0x05
        /*004a*/ 	.short	(.L_142 - .L_141)
.L_141:
        /*004c*/ 	.word	0x00000100
        /*0050*/ 	.word	0x00000001
        /*0054*/ 	.word	0x00000001


	//----- nvinfo : EIATTR_CRS_STACK_SIZE
	.align		4
.L_142:
        /*0058*/ 	.byte	0x04, 0x1e
        /*005a*/ 	.short	(.L_144 - .L_143)
.L_143:
        /*005c*/ 	.word	0x00000000


	//----- nvinfo : EIATTR_CBANK_PARAM_SIZE
	.align		4
.L_144:
        /*0060*/ 	.byte	0x03, 0x19
        /*0062*/ 	.short	0x0028


	//----- nvinfo : EIATTR_PARAM_CBANK
	.align		4
        /*0064*/ 	.byte	0x04, 0x0a
        /*0066*/ 	.short	(.L_146 - .L_145)
	.align		4
.L_145:
        /*0068*/ 	.word	index@(.nv.constant0._ZN3cub18CUB_300001_SM_10006detail8for_each13static_kernelINS2_12policy_hub_t12policy_500_tElNS2_12op_wrapper_tIl3addN6thrust24THRUST_300001_SM_1000_NS12zip_iteratorIN4cuda3std3__45tupleIJNS9_6detail15normal_iteratorINS9_10device_ptrIiEEEESJ_SJ_EEEEEEEEEvT0_T1_)
        /*006c*/ 	.short	0x0380
        /*006e*/ 	.short	0x0028


	//----- nvinfo : EIATTR_SW_WAR
	.align		4
.L_146:
        /*0070*/ 	.byte	0x04, 0x36
        /*0072*/ 	.short	(.L_148 - .L_147)
.L_147:
        /*0074*/ 	.word	0x00000008
.L_148:


//--------------------- .nv.info._ZN3cub18CUB_300001_SM_10006detail8for_each13static_kernelINS2_12policy_hub_t12policy_500_tElN6thrust24THRUST_300001_SM_1000_NS8cuda_cub10__tabulate7functorINS7_6detail15normal_iteratorINS7_10device_ptrIiEEEENS7_6system6detail7generic6detail22compute_sequence_valueIivEElEEEEvT0_T1_ --------------------------
	.section	.nv.info._ZN3cub18CUB_300001_SM_10006detail8for_each13static_kernelINS2_12policy_hub_t12policy_500_tElN6thrust24THRUST_300001_SM_1000_NS8cuda_cub10__tabulate7functorINS7_6detail15normal_iteratorINS7_10device_ptrIiEEEENS7_6system6detail7generic6detail22compute_sequence_valueIivEElEEEEvT0_T1_,"",@"SHT_CUDA_INFO"
	.sectionflags	@""
	.align	4


	//----- nvinfo : EIATTR_CUDA_API_VERSION
	.align		4
        /*0000*/ 	.byte	0x04, 0x37
        /*0002*/ 	.short	(.L_150 - .L_149)
.L_149:
        /*0004*/ 	.word	0x00000082


	//----- nvinfo : EIATTR_KPARAM_INFO
	.align		4
.L_150:
        /*0008*/ 	.byte	0x04, 0x17
        /*000a*/ 	.short	(.L_152 - .L_151)
.L_151:
        /*000c*/ 	.word	0x00000000
        /*0010*/ 	.short	0x0001
        /*0012*/ 	.short	0x0008
        /*0014*/ 	.byte	0x00, 0xf0, 0x41, 0x00


	//----- nvinfo : EIATTR_KPARAM_INFO
	.align		4
.L_152:
        /*0018*/ 	.byte	0x04, 0x17
        /*001a*/ 	.short	(.L_154 - .L_153)
.L_153:
        /*001c*/ 	.word	0x00000000
        /*0020*/ 	.short	0x0000
        /*0022*/ 	.short	0x0000
        /*0024*/ 	.byte	0x00, 0xf0, 0x21, 0x00


	//----- nvinfo : EIATTR_SPARSE_MMA_MASK
	.align		4
.L_154:
        /*0028*/ 	.byte	0x03, 0x50
        /*002a*/ 	.short	0x0000


	//----- nvinfo : EIATTR_MAXREG_COUNT
	.align		4
        /*002c*/ 	.byte	0x03, 0x1b
        /*002e*/ 	.short	0x00ff


	//----- nvinfo : EIATTR_MERCURY_ISA_VERSION
	.align		4
        /*0030*/ 	.byte	0x03, 0x5f
        /*0032*/ 	.short	0x0101


	//----- nvinfo : EIATTR_VRC_CTA_INIT_COUNT
	.align		4
        /*0034*/ 	.byte	0x02, 0x4a
	.zero		1
	.zero		1


	//----- nvinfo : EIATTR_EXIT_INSTR_OFFSETS
	.align		4
        /*0038*/ 	.byte	0x04, 0x1c
        /*003a*/ 	.short	(.L_156 - .L_155)


	//   ....[0]....
.L_155:
        /*003c*/ 	.word	0x00000160


	//   ....[1]....
        /*0040*/ 	.word	0x000002b0


	//   ....[2]....
        /*0044*/ 	.word	0x00000340


	//----- nvinfo : EIATTR_MAX_THREADS
	.align		4
.L_156:
        /*0048*/ 	.byte	0x04, 0x05
        /*004a*/ 	.short	(.L_158 - .L_157)
.L_157:
        /*004c*/ 	.word	0x00000100
        /*0050*/ 	.word	0x00000001
        /*0054*/ 	.word	0x00000001


	//----- nvinfo : EIATTR_CRS_STACK_SIZE
	.align		4
.L_158:
        /*0058*/ 	.byte	0x04, 0x1e
        /*005a*/ 	.short	(.L_160 - .L_159)
.L_159:
        /*005c*/ 	.word	0x00000000


	//----- nvinfo : EIATTR_CBANK_PARAM_SIZE
	.align		4
.L_160:
        /*0060*/ 	.byte	0x03, 0x19
        /*0062*/ 	.short	0x0018


	//----- nvinfo : EIATTR_PARAM_CBANK
	.align		4
        /*0064*/ 	.byte	0x04, 0x0a
        /*0066*/ 	.short	(.L_162 - .L_161)
	.align		4
.L_161:
        /*0068*/ 	.word	index@(.nv.constant0._ZN3cub18CUB_300001_SM_10006detail8for_each13static_kernelINS2_12policy_hub_t12policy_500_tElN6thrust24THRUST_300001_SM_1000_NS8cuda_cub10__tabulate7functorINS7_6detail15normal_iteratorINS7_10device_ptrIiEEEENS7_6system6detail7generic6detail22compute_sequence_valueIivEElEEEEvT0_T1_)
        /*006c*/ 	.short	0x0380
        /*006e*/ 	.short	0x0018


	//----- nvinfo : EIATTR_SW_WAR
	.align		4
.L_162:
        /*0070*/ 	.byte	0x04, 0x36
        /*0072*/ 	.short	(.L_164 - .L_163)
.L_163:
        /*0074*/ 	.word	0x00000008
.L_164:


//--------------------- .nv.info._ZN3cub18CUB_300001_SM_10006detail8for_each13static_kernelINS2_12policy_hub_t12policy_500_tEmN6thrust24THRUST_300001_SM_1000_NS8cuda_cub20__uninitialized_fill7functorINS7_10device_ptrIiEEiEEEEvT0_T1_ --------------------------
	.section	.nv.info._ZN3cub18CUB_300001_SM_10006detail8for_each13static_kernelINS2_12policy_hub_t12policy_500_tEmN6thrust24THRUST_300001_SM_1000_NS8cuda_cub20__uninitialized_fill7functorINS7_10device_ptrIiEEiEEEEvT0_T1_,"",@"SHT_CUDA_INFO"
	.sectionflags	@""
	.align	4


	//----- nvinfo : EIATTR_CUDA_API_VERSION
	.align		4
        /*0000*/ 	.byte	0x04, 0x37
        /*0002*/ 	.short	(.L_166 - .L_165)
.L_165:
        /*0004*/ 	.word	0x00000082


	//----- nvinfo : EIATTR_KPARAM_INFO
	.align		4
.L_166:
        /*0008*/ 	.byte	0x04, 0x17
        /*000a*/ 	.short	(.L_168 - .L_167)
.L_167:
        /*000c*/ 	.word	0x00000000
        /*0010*/ 	.short	0x0001
        /*0012*/ 	.short	0x0008
        /*0014*/ 	.byte	0x00, 0xf0, 0x41, 0x00


	//----- nvinfo : EIATTR_KPARAM_INFO
	.align		4
.L_168:
        /*0018*/ 	.byte	0x04, 0x17
        /*001a*/ 	.short	(.L_170 - .L_169)
.L_169:
        /*001c*/ 	.word	0x00000000
        /*0020*/ 	.short	0x0000
        /*0022*/ 	.short	0x0000
        /*0024*/ 	.byte	0x00, 0xf0, 0x21, 0x00


	//----- nvinfo : EIATTR_SPARSE_MMA_MASK
	.align		4
.L_170:
        /*0028*/ 	.byte	0x03, 0x50
        /*002a*/ 	.short	0x0000


	//----- nvinfo : EIATTR_MAXREG_COUNT
	.align		4
        /*002c*/ 	.byte	0x03, 0x1b
        /*002e*/ 	.short	0x00ff


	//----- nvinfo : EIATTR_MERCURY_ISA_VERSION
	.align		4
        /*0030*/ 	.byte	0x03, 0x5f
        /*0032*/ 	.short	0x0101


	//----- nvinfo : EIATTR_VRC_CTA_INIT_COUNT
	.align		4
        /*0034*/ 	.byte	0x02, 0x4a
	.zero		1
	.zero		1


	//----- nvinfo : EIATTR_EXIT_INSTR_OFFSETS
	.align		4
        /*0038*/ 	.byte	0x04, 0x1c
        /*003a*/ 	.short	(.L_172 - .L_171)


	//   ....[0]....
.L_171:
        /*003c*/ 	.word	0x00000130


	//   ....[1]....
        /*0040*/ 	.word	0x00000230


	//   ....[2]....
        /*0044*/ 	.word	0x00000260


	//----- nvinfo : EIATTR_MAX_THREADS
	.align		4
.L_172:
        /*0048*/ 	.byte	0x04, 0x05
        /*004a*/ 	.short	(.L_174 - .L_173)
.L_173:
        /*004c*/ 	.word	0x00000100
        /*0050*/ 	.word	0x00000001
        /*0054*/ 	.word	0x00000001


	//----- nvinfo : EIATTR_CBANK_PARAM_SIZE
	.align		4
.L_174:
        /*0058*/ 	.byte	0x03, 0x19
        /*005a*/ 	.short	0x0018


	//----- nvinfo : EIATTR_PARAM_CBANK
	.align		4
        /*005c*/ 	.byte	0x04, 0x0a
        /*005e*/ 	.short	(.L_176 - .L_175)
	.align		4
.L_175:
        /*0060*/ 	.word	index@(.nv.constant0._ZN3cub18CUB_300001_SM_10006detail8for_each13static_kernelINS2_12policy_hub_t12policy_500_tEmN6thrust24THRUST_300001_SM_1000_NS8cuda_cub20__uninitialized_fill7functorINS7_10device_ptrIiEEiEEEEvT0_T1_)
        /*0064*/ 	.short	0x0380
        /*0066*/ 	.short	0x0018


	//----- nvinfo : EIATTR_SW_WAR
	.align		4
.L_176:
        /*0068*/ 	.byte	0x04, 0x36
        /*006a*/ 	.short	(.L_178 - .L_177)
.L_177:
        /*006c*/ 	.word	0x00000008
.L_178:


//--------------------- .nv.info._ZN3cub18CUB_300001_SM_10006detail11EmptyKernelIvEEvv --------------------------
	.section	.nv.info._ZN3cub18CUB_300001_SM_10006detail11EmptyKernelIvEEvv,"",@"SHT_CUDA_INFO"
	.sectionflags	@""
	.align	4


	//----- nvinfo : EIATTR_CUDA_API_VERSION
	.align		4
        /*0000*/ 	.byte	0x04, 0x37
        /*0002*/ 	.short	(.L_180 - .L_179)
.L_179:
        /*0004*/ 	.word	0x00000082


	//----- nvinfo : EIATTR_SPARSE_MMA_MASK
	.align		4
.L_180:
        /*0008*/ 	.byte	0x03, 0x50
        /*000a*/ 	.short	0x0000


	//----- nvinfo : EIATTR_MAXREG_COUNT
	.align		4
        /*000c*/ 	.byte	0x03, 0x1b
        /*000e*/ 	.short	0x00ff


	//----- nvinfo : EIATTR_MERCURY_ISA_VERSION
	.align		4
        /*0010*/ 	.byte	0x03, 0x5f
        /*0012*/ 	.short	0x0101


	//----- nvinfo : EIATTR_VRC_CTA_INIT_COUNT
	.align		4
        /*0014*/ 	.byte	0x02, 0x4a
	.zero		1
	.zero		1


	//----- nvinfo : EIATTR_EXIT_INSTR_OFFSETS
	.align		4
        /*0018*/ 	.byte	0x04, 0x1c
        /*001a*/ 	.short	(.L_182 - .L_181)


	//   ....[0]....
.L_181:
        /*001c*/ 	.word	0x00000010


	//----- nvinfo : EIATTR_SW_WAR
	.align		4
.L_182:
        /*0020*/ 	.byte	0x04, 0x36
        /*0022*/ 	.short	(.L_184 - .L_183)
.L_183:
        /*0024*/ 	.word	0x00000008
.L_184:


//--------------------- .nv.callgraph             --------------------------
	.section	.nv.callgraph,"",@"SHT_CUDA_CALLGRAPH"
	.align	4
	.sectionentsize	8
	.align		4
        /*0000*/ 	.word	0x00000000
	.align		4
        /*0004*/ 	.word	0xffffffff
	.align		4
        /*0008*/ 	.word	0x00000000
	.align		4
        /*000c*/ 	.word	0xfffffffe
	.align		4
        /*0010*/ 	.word	0x00000000
	.align		4
        /*0014*/ 	.word	0xfffffffd
	.align		4
        /*0018*/ 	.word	0x00000000
	.align		4
        /*001c*/ 	.word	0xfffffffc


//--------------------- .nv.constant4             --------------------------
	.section	.nv.constant4,"a",@progbits
	.align	8
	.align		8
.nv.constant4:
        /*0000*/ 	.dword	_ZN34_INTERNAL_fea79c64_4_k_cu_6702564e4cuda3std3__45__cpo5beginE
	.align		8
        /*0008*/ 	.dword	_ZN34_INTERNAL_fea79c64_4_k_cu_6702564e4cuda3std3__45__cpo3endE
	.align		8
        /*0010*/ 	.dword	_ZN34_INTERNAL_fea79c64_4_k_cu_6702564e4cuda3std3__45__cpo6cbeginE
	.align		8
        /*0018*/ 	.dword	_ZN34_INTERNAL_fea79c64_4_k_cu_6702564e4cuda3std3__45__cpo4cendE
	.align		8
        /*0020*/ 	.dword	_ZN34_INTERNAL_fea79c64_4_k_cu_6702564e4cuda3std3__45__cpo6rbeginE
	.align		8
        /*0028*/ 	.dword	_ZN34_INTERNAL_fea79c64_4_k_cu_6702564e4cuda3std3__45__cpo4rendE
	.align		8
        /*0030*/ 	.dword	_ZN34_INTERNAL_fea79c64_4_k_cu_6702564e4cuda3std3__45__cpo7crbeginE
	.align		8
        /*0038*/ 	.dword	_ZN34_INTERNAL_fea79c64_4_k_cu_6702564e4cuda3std3__45__cpo5crendE
	.align		8
        /*0040*/ 	.dword	_ZN34_INTERNAL_fea79c64_4_k_cu_6702564e4cuda3std3__436_GLOBAL__N__fea79c64_4_k_cu_6702564e6ignoreE
	.align		8
        /*0048*/ 	.dword	_ZN34_INTERNAL_fea79c64_4_k_cu_6702564e4cuda3std3__419piecewise_constructE
	.align		8
        /*0050*/ 	.dword	_ZN34_INTERNAL_fea79c64_4_k_cu_6702564e4cuda3std3__48in_placeE
	.align		8
        /*0058*/ 	.dword	_ZN34_INTERNAL_fea79c64_4_k_cu_6702564e4cuda3std3__420unreachable_sentinelE
	.align		8
        /*0060*/ 	.dword	_ZN34_INTERNAL_fea79c64_4_k_cu_6702564e4cuda3std3__47nulloptE
	.align		8
        /*0068*/ 	.dword	_ZN34_INTERNAL_fea79c64_4_k_cu_6702564e4cuda3std3__48unexpectE
	.align		8
        /*0070*/ 	.dword	_ZN34_INTERNAL_fea79c64_4_k_cu_6702564e4cuda3std6ranges3__45__cpo4swapE
	.align		8
        /*0078*/ 	.dword	_ZN34_INTERNAL_fea79c64_4_k_cu_6702564e4cuda3std6ranges3__45__cpo9iter_moveE
	.align		8
        /*0080*/ 	.dword	_ZN34_INTERNAL_fea79c64_4_k_cu_6702564e4cuda3std6ranges3__45__cpo5beginE
	.align		8
        /*0088*/ 	.dword	_ZN34_INTERNAL_fea79c64_4_k_cu_6702564e4cuda3std6ranges3__45__cpo3endE
	.align		8
        /*0090*/ 	.dword	_ZN34_INTERNAL_fea79c64_4_k_cu_6702564e4cuda3std6ranges3__45__cpo6cbeginE
	.align		8
        /*0098*/ 	.dword	_ZN34_INTERNAL_fea79c64_4_k_cu_6702564e4cuda3std6ranges3__45__cpo4cendE
	.align		8
        /*00a0*/ 	.dword	_ZN34_INTERNAL_fea79c64_4_k_cu_6702564e4cuda3std6ranges3__45__cpo7advanceE
	.align		8
        /*00a8*/ 	.dword	_ZN34_INTERNAL_fea79c64_4_k_cu_6702564e4cuda3std6ranges3__45__cpo9iter_swapE
	.align		8
        /*00b0*/ 	.dword	_ZN34_INTERNAL_fea79c64_4_k_cu_6702564e4cuda3std6ranges3__45__cpo4nextE
	.align		8
        /*00b8*/ 	.dword	_ZN34_INTERNAL_fea79c64_4_k_cu_6702564e4cuda3std6ranges3__45__cpo4prevE
	.align		8
        /*00c0*/ 	.dword	_ZN34_INTERNAL_fea79c64_4_k_cu_6702564e4cuda3std6ranges3__45__cpo4dataE
	.align		8
        /*00c8*/ 	.dword	_ZN34_INTERNAL_fea79c64_4_k_cu_6702564e4cuda3std6ranges3__45__cpo5cdataE
	.align		8
        /*00d0*/ 	.dword	_ZN34_INTERNAL_fea79c64_4_k_cu_6702564e4cuda3std6ranges3__45__cpo4sizeE
	.align		8
        /*00d8*/ 	.dword	_ZN34_INTERNAL_fea79c64_4_k_cu_6702564e4cuda3std6ranges3__45__cpo5ssizeE
	.align		8
        /*00e0*/ 	.dword	_ZN34_INTERNAL_fea79c64_4_k_cu_6702564e4cuda3std6ranges3__45__cpo8distanceE
	.align		8
        /*00e8*/ 	.dword	_ZN34_INTERNAL_fea79c64_4_k_cu_6702564e6thrust24THRUST_300001_SM_1000_NS8cuda_cub3parE
	.align		8
        /*00f0*/ 	.dword	_ZN34_INTERNAL_fea79c64_4_k_cu_6702564e6thrust24THRUST_300001_SM_1000_NS8cuda_cub10par_nosyncE
	.align		8
        /*00f8*/ 	.dword	_ZN34_INTERNAL_fea79c64_4_k_cu_6702564e6thrust24THRUST_300001_SM_1000_NS6system6detail10sequential3seqE
	.align		8
        /*0100*/ 	.dword	_ZN34_INTERNAL_fea79c64_4_k_cu_6702564e6thrust24THRUST_300001_SM_1000_NS12placeholders2_1E
	.align		8
        /*0108*/ 	.dword	_ZN34_INTERNAL_fea79c64_4_k_cu_6702564e6thrust24THRUST_300001_SM_1000_NS12placeholders2_2E
	.align		8
        /*0110*/ 	.dword	_ZN34_INTERNAL_fea79c64_4_k_cu_6702564e6thrust24THRUST_300001_SM_1000_NS12placeholders2_3E
	.align		8
        /*0118*/ 	.dword	_ZN34_INTERNAL_fea79c64_4_k_cu_6702564e6thrust24THRUST_300001_SM_1000_NS12placeholders2_4E
	.align		8
        /*0120*/ 	.dword	_ZN34_INTERNAL_fea79c64_4_k_cu_6702564e6thrust24THRUST_300001_SM_1000_NS12placeholders2_5E
	.align		8
        /*0128*/ 	.dword	_ZN34_INTERNAL_fea79c64_4_k_cu_6702564e6thrust24THRUST_300001_SM_1000_NS12placeholders2_6E
	.align		8
        /*0130*/ 	.dword	_ZN34_INTERNAL_fea79c64_4_k_cu_6702564e6thrust24THRUST_300001_SM_1000_NS12placeholders2_7E
	.align		8
        /*0138*/ 	.dword	_ZN34_INTERNAL_fea79c64_4_k_cu_6702564e6thrust24THRUST_300001_SM_1000_NS12placeholders2_8E
	.align		8
        /*0140*/ 	.dword	_ZN34_INTERNAL_fea79c64_4_k_cu_6702564e6thrust24THRUST_300001_SM_1000_NS12placeholders2_9E
	.align		8
        /*0148*/ 	.dword	_ZN34_INTERNAL_fea79c64_4_k_cu_6702564e6thrust24THRUST_300001_SM_1000_NS12placeholders3_10E
	.align		8
        /*0150*/ 	.dword	_ZN34_INTERNAL_fea79c64_4_k_cu_6702564e6thrust24THRUST_300001_SM_1000_NS3seqE


//--------------------- .text._ZN3cub18CUB_300001_SM_10006detail8for_each13static_kernelINS2_12policy_hub_t12policy_500_tElNS2_12op_wrapper_tIl3modN6thrust24THRUST_300001_SM_1000_NS12zip_iteratorIN4cuda3std3__45tupleIJNS9_6detail15normal_iteratorINS9_10device_ptrIiEEEESJ_SJ_EEEEEEEEEvT0_T1_ --------------------------
	.section	.text._ZN3cub18CUB_300001_SM_10006detail8for_each13static_kernelINS2_12policy_hub_t12policy_500_tElNS2_12op_wrapper_tIl3modN6thrust24THRUST_300001_SM_1000_NS12zip_iteratorIN4cuda3std3__45tupleIJNS9_6detail15normal_iteratorINS9_10device_ptrIiEEEESJ_SJ_EEEEEEEEEvT0_T1_,"ax",@progbits
	.align	128
        .global         _ZN3cub18CUB_300001_SM_10006detail8for_each13static_kernelINS2_12policy_hub_t12policy_500_tElNS2_12op_wrapper_tIl3modN6thrust24THRUST_300001_SM_1000_NS12zip_iteratorIN4cuda3std3__45tupleIJNS9_6detail15normal_iteratorINS9_10device_ptrIiEEEESJ_SJ_EEEEEEEEEvT0_T1_
        .type           _ZN3cub18CUB_300001_SM_10006detail8for_each13static_kernelINS2_12policy_hub_t12policy_500_tElNS2_12op_wrapper_tIl3modN6thrust24THRUST_300001_SM_1000_NS12zip_iteratorIN4cuda3std3__45tupleIJNS9_6detail15normal_iteratorINS9_10device_ptrIiEEEESJ_SJ_EEEEEEEEEvT0_T1_,@function
        .size           _ZN3cub18CUB_300001_SM_10006detail8for_each13static_kernelINS2_12policy_hub_t12policy_500_tElNS2_12op_wrapper_tIl3modN6thrust24THRUST_300001_SM_1000_NS12zip_iteratorIN4cuda3std3__45tupleIJNS9_6detail15normal_iteratorINS9_10device_ptrIiEEEESJ_SJ_EEEEEEEEEvT0_T1_,(.L_x_23 - _ZN3cub18CUB_300001_SM_10006detail8for_each13static_kernelINS2_12policy_hub_t12policy_500_tElNS2_12op_wrapper_tIl3modN6thrust24THRUST_300001_SM_1000_NS12zip_iteratorIN4cuda3std3__45tupleIJNS9_6detail15normal_iteratorINS9_10device_ptrIiEEEESJ_SJ_EEEEEEEEEvT0_T1_)
        .other          _ZN3cub18CUB_300001_SM_10006detail8for_each13static_kernelINS2_12policy_hub_t12policy_500_tElNS2_12op_wrapper_tIl3modN6thrust24THRUST_300001_SM_1000_NS12zip_iteratorIN4cuda3std3__45tupleIJNS9_6detail15normal_iteratorINS9_10device_ptrIiEEEESJ_SJ_EEEEEEEEEvT0_T1_,@"STO_CUDA_ENTRY STV_DEFAULT"
_ZN3cub18CUB_300001_SM_10006detail8for_each13static_kernelINS2_12policy_hub_t12policy_500_tElNS2_12op_wrapper_tIl3modN6thrust24THRUST_300001_SM_1000_NS12zip_iteratorIN4cuda3std3__45tupleIJNS9_6detail15normal_iteratorINS9_10device_ptrIiEEEESJ_SJ_EEEEEEEEEvT0_T1_:
.text._ZN3cub18CUB_300001_SM_10006detail8for_each13static_kernelINS2_12policy_hub_t12policy_500_tElNS2_12op_wrapper_tIl3modN6thrust24THRUST_300001_SM_1000_NS12zip_iteratorIN4cuda3std3__45tupleIJNS9_6detail15normal_iteratorINS9_10device_ptrIiEEEESJ_SJ_EEEEEEEEEvT0_T1_:
[----:B------:R-:W-:Y:S08]  /*0000*/  LDC R1, c[0x0][0x37c] ;  /* 0x0000df00ff017b82 */ /* 0x000ff00000000800 */
[----:B------:R-:W0:Y:S01]  /*0010*/  S2UR UR4, SR_CTAID.X ;  /* 0x00000000000479c3 */ /* 0x000e220000002500 */
[----:B------:R-:W1:Y:S01]  /*0020*/  LDCU.64 UR6, c[0x0][0x380] ;  /* 0x00007000ff0677ac */ /* 0x000e620008000a00 */
[----:B------:R-:W2:Y:S01]  /*0030*/  LDCU.64 UR8, c[0x0][0x358] ;  /* 0x00006b00ff0877ac */ /* 0x000ea20008000a00 */
[----:B0-----:R-:W-:-:S04]  /*0040*/  UIMAD.WIDE.U32 UR4, UR4, 0x200, URZ ;  /* 0x00000200040478a5 */ /* 0x001fc8000f8e00ff */
[----:B-1----:R-:W-:-:S04]  /*0050*/  UIADD3 UR6, UP0, UPT, -UR4, UR6, URZ ;  /* 0x0000000604067290 */ /* 0x002fc8000ff1e1ff */
[----:B------:R-:W-:Y:S02]  /*0060*/  UIADD3.X UR7, UPT, UPT, ~UR5, UR7, URZ, UP0, !UPT ;  /* 0x0000000705077290 */ /* 0x000fe400087fe5ff */
[----:B------:R-:W-:-:S04]  /*0070*/  UISETP.GE.U32.AND UP0, UPT, UR6, 0x200, UPT ;  /* 0x000002000600788c */ /* 0x000fc8000bf06070 */
[----:B------:R-:W-:-:S09]  /*0080*/  UISETP.GE.AND.EX UP0, UPT, UR7, URZ, UPT, UP0 ;  /* 0x000000ff0700728c */ /* 0x000fd2000bf06300 */
[----:B--2---:R-:W-:Y:S05]  /*0090*/  BRA.U !UP0, `(.L_x_0) ;  /* 0x0000000508087547 */ /* 0x004fea000b800000 */
[----:B------:R-:W0:Y:S01]  /*00a0*/  S2R R0, SR_TID.X ;  /* 0x0000000000007919 */ /* 0x000e220000002100 */
[----:B------:R-:W1:Y:S01]  /*00b0*/  LDCU.128 UR12, c[0x0][0x390] ;  /* 0x00007200ff0c77ac */ /* 0x000e620008000c00 */
[----:B------:R-:W2:Y:S01]  /*00c0*/  LDCU.64 UR10, c[0x0][0x388] ;  /* 0x00007100ff0a77ac */ /* 0x000ea20008000a00 */
[----:B0-----:R-:W-:-:S05]  /*00d0*/  IADD3 R0, P0, PT, R0, UR4, RZ ;  /* 0x0000000400007c10 */ /* 0x001fca000ff1e0ff */
[----:B------:R-:W-:Y:S02]  /*00e0*/  IMAD.X R3, RZ, RZ, UR5, P0 ;  /* 0x00000005ff037e24 */ /* 0x000fe400080e06ff */
[----:B------:R-:W-:-:S03]  /*00f0*/  IMAD.SHL.U32 R9, R0, 0x4, RZ ;  /* 0x0000000400097824 */ /* 0x000fc600078e00ff */
[----:B------:R-:W-:Y:S02]  /*0100*/  SHF.L.U64.HI R10, R0, 0x2, R3 ;  /* 0x00000002000a7819 */ /* 0x000fe40000010203 */
[----:B-1----:R-:W-:-:S04]  /*0110*/  IADD3 R6, P0, PT, R9, UR12, RZ ;  /* 0x0000000c09067c10 */ /* 0x002fc8000ff1e0ff */
[----:B------:R-:W-:-:S05]  /*0120*/  IADD3.X R7, PT, PT, R10, UR13, RZ, P0, !PT ;  /* 0x0000000d0a077c10 */ /* 0x000fca00087fe4ff */
[----:B------:R-:W3:Y:S01]  /*0130*/  LDG.E R14, desc[UR8][R6.64] ;  /* 0x00000008060e7981 */ /* 0x000ee2000c1e1900 */
[----:B--2---:R-:W-:-:S04]  /*0140*/  IADD3 R2, P0, PT, R9, UR10, RZ ;  /* 0x0000000a09027c10 */ /* 0x004fc8000ff1e0ff */
[----:B------:R-:W-:-:S05]  /*0150*/  IADD3.X R3, PT, PT, R10, UR11, RZ, P0, !PT ;  /* 0x0000000b0a037c10 */ /* 0x000fca00087fe4ff */
[----:B------:R-:W2:Y:S01]  /*0160*/  LDG.E R0, desc[UR8][R2.64] ;  /* 0x0000000802007981 */ /* 0x000ea2000c1e1900 */
[-C--:B---3--:R-:W-:Y:S02]  /*0170*/  IABS R12, R14.reuse ;  /* 0x0000000e000c7213 */ /* 0x088fe40000000000 */
[----:B------:R-:W-:Y:S02]  /*0180*/  IABS R13, R14 ;  /* 0x0000000e000d7213 */ /* 0x000fe40000000000 */
[----:B------:R-:W0:Y:S03]  /*0190*/  I2F.RP R8, R12 ;  /* 0x0000000c00087306 */ /* 0x000e260000209400 */
[----:B------:R-:W-:Y:S01]  /*01a0*/  IMAD.MOV R13, RZ, RZ, -R13 ;  /* 0x000000ffff0d7224 */ /* 0x000fe200078e0a0d */
[----:B--2---:R-:W-:-:S04]  /*01b0*/  ISETP.GE.AND P2, PT, R0, RZ, PT ;  /* 0x000000ff0000720c */ /* 0x004fc80003f46270 */
[----:B0-----:R-:W0:Y:S02]  /*01c0*/  MUFU.RCP R8, R8 ;  /* 0x0000000800087308 */ /* 0x001e240000001000 */
[----:B0-----:R-:W-:Y:S01]  /*01d0*/  VIADD R4, R8, 0xffffffe ;  /* 0x0ffffffe08047836 */ /* 0x001fe20000000000 */
[----:B------:R-:W-:-:S05]  /*01e0*/  IABS R8, R0 ;  /* 0x0000000000087213 */ /* 0x000fca0000000000 */
[----:B------:R0:W1:Y:S02]  /*01f0*/  F2I.FTZ.U32.TRUNC.NTZ R5, R4 ;  /* 0x0000000400057305 */ /* 0x000064000021f000 */
[----:B0-----:R-:W-:Y:S02]  /*0200*/  IMAD.MOV.U32 R4, RZ, RZ, RZ ;  /* 0x000000ffff047224 */ /* 0x001fe400078e00ff */
[----:B-1----:R-:W-:-:S04]  /*0210*/  IMAD.MOV R11, RZ, RZ, -R5 ;  /* 0x000000ffff0b7224 */ /* 0x002fc800078e0a05 */
[----:B------:R-:W-:-:S04]  /*0220*/  IMAD R11, R11, R12, RZ ;  /* 0x0000000c0b0b7224 */ /* 0x000fc800078e02ff */
[----:B------:R-:W-:-:S04]  /*0230*/  IMAD.HI.U32 R5, R5, R11, R4 ;  /* 0x0000000b05057227 */ /* 0x000fc800078e0004 */
[----:B------:R-:W-:Y:S02]  /*0240*/  IMAD.MOV.U32 R11, RZ, RZ, R13 ;  /* 0x000000ffff0b7224 */ /* 0x000fe400078e000d */
[----:B------:R-:W-:-:S04]  /*0250*/  IMAD.HI.U32 R5, R5, R8, RZ ;  /* 0x0000000805057227 */ /* 0x000fc800078e00ff */
[----:B------:R-:W-:-:S05]  /*0260*/  IMAD R5, R5, R11, R8 ;  /* 0x0000000b05057224 */ /* 0x000fca00078e0208 */
[----:B------:R-:W-:-:S13]  /*0270*/  ISETP.GT.U32.AND P0, PT, R12, R5, PT ;  /* 0x000000050c00720c */ /* 0x000fda0003f04070 */
[----:B------:R-:W-:Y:S01]  /*0280*/  @!P0 IMAD.IADD R5, R5, 0x1, -R12 ;  /* 0x0000000105058824 */ /* 0x000fe200078e0a0c */
[----:B------:R-:W-:-:S04]  /*0290*/  ISETP.NE.AND P0, PT, R14, RZ, PT ;  /* 0x000000ff0e00720c */ /* 0x000fc80003f05270 */
[----:B------:R-:W-:-:S13]  /*02a0*/  ISETP.GT.U32.AND P1, PT, R12, R5, PT ;  /* 0x000000050c00720c */ /* 0x000fda0003f24070 */
[----:B------:R-:W-:Y:S01]  /*02b0*/  @!P1 IMAD.IADD R5, R5, 0x1, -R12 ;  /* 0x0000000105059824 */ /* 0x000fe200078e0a0c */
[----:B------:R-:W-:-:S03]  /*02c0*/  IADD3 R4, P1, PT, R9, UR14, RZ ;  /* 0x0000000e09047c10 */ /* 0x000fc6000ff3e0ff */
[----:B------:R-:W-:Y:S01]  /*02d0*/  IMAD.MOV.U32 R11, RZ, RZ, R5 ;  /* 0x000000ffff0b7224 */ /* 0x000fe200078e0005 */
[----:B------:R-:W-:-:S03]  /*02e0*/  IADD3.X R5, PT, PT, R10, UR15, RZ, P1, !PT ;  /* 0x0000000f0a057c10 */ /* 0x000fc60008ffe4ff */
[----:B------:R-:W-:Y:S01]  /*02f0*/  @!P2 IMAD.MOV R11, RZ, RZ, -R11 ;  /* 0x000000ffff0ba224 */ /* 0x000fe200078e0a0b */
[----:B------:R-:W-:-:S05]  /*0300*/  @!P0 LOP3.LUT R11, RZ, R14, RZ, 0x33, !PT ;  /* 0x0000000eff0b8212 */ /* 0x000fca00078e33ff */
[----:B------:R-:W-:Y:S04]  /*0310*/  STG.E desc[UR8][R4.64], R11 ;  /* 0x0000000b04007986 */ /* 0x000fe8000c101908 */
[----:B------:R-:W2:Y:S04]  /*0320*/  LDG.E R6, desc[UR8][R6.64+0x400] ;  /* 0x0004000806067981 */ /* 0x000ea8000c1e1900 */
[----:B------:R0:W3:Y:S01]  /*0330*/  LDG.E R2, desc[UR8][R2.64+0x400] ;  /* 0x0004000802027981 */ /* 0x0000e2000c1e1900 */
[-C--:B--2---:R-:W-:Y:S02]  /*0340*/  IABS R10, R6.reuse ;  /* 0x00000006000a7213 */ /* 0x084fe40000000000 */
[----:B0-----:R-:W-:-:S02]  /*0350*/  IABS R3, R6 ;  /* 0x0000000600037213 */ /* 0x001fc40000000000 */
[----:B------:R-:W0:Y:S01]  /*0360*/  I2F.RP R0, R10 ;  /* 0x0000000a00007306 */ /* 0x000e220000209400 */
[----:B---3--:R-:W-:Y:S02]  /*0370*/  IABS R12, R2 ;  /* 0x00000002000c7213 */ /* 0x008fe40000000000 */
[----:B------:R-:W-:-:S05]  /*0380*/  ISETP.GE.AND P2, PT, R2, RZ, PT ;  /* 0x000000ff0200720c */ /* 0x000fca0003f46270 */
[----:B0-----:R-:W0:Y:S02]  /*0390*/  MUFU.RCP R0, R0 ;  /* 0x0000000000007308 */ /* 0x001e240000001000 */
[----:B0-----:R-:W-:Y:S02]  /*03a0*/  VIADD R8, R0, 0xffffffe ;  /* 0x0ffffffe00087836 */ /* 0x001fe40000000000 */
[----:B------:R-:W-:-:S04]  /*03b0*/  IMAD.MOV R0, RZ, RZ, -R3 ;  /* 0x000000ffff007224 */ /* 0x000fc800078e0a03 */
[----:B------:R0:W1:Y:S02]  /*03c0*/  F2I.FTZ.U32.TRUNC.NTZ R9, R8 ;  /* 0x0000000800097305 */ /* 0x000064000021f000 */
[----:B0-----:R-:W-:Y:S02]  /*03d0*/  IMAD.MOV.U32 R8, RZ, RZ, RZ ;  /* 0x000000ffff087224 */ /* 0x001fe400078e00ff */
[----:B-1----:R-:W-:-:S04]  /*03e0*/  IMAD.MOV R13, RZ, RZ, -R9 ;  /* 0x000000ffff0d7224 */ /* 0x002fc800078e0a09 */
[----:B------:R-:W-:-:S04]  /*03f0*/  IMAD R7, R13, R10, RZ ;  /* 0x0000000a0d077224 */ /* 0x000fc800078e02ff */
[----:B------:R-:W-:-:S06]  /*0400*/  IMAD.HI.U32 R9, R9, R7, R8 ;  /* 0x0000000709097227 */ /* 0x000fcc00078e0008 */
[----:B------:R-:W-:-:S04]  /*0410*/  IMAD.HI.U32 R9, R9, R12, RZ ;  /* 0x0000000c09097227 */ /* 0x000fc800078e00ff */
[----:B------:R-:W-:-:S05]  /*0420*/  IMAD R9, R9, R0, R12 ;  /* 0x0000000009097224 */ /* 0x000fca00078e020c */
[----:B------:R-:W-:-:S13]  /*0430*/  ISETP.GT.U32.AND P0, PT, R10, R9, PT ;  /* 0x000000090a00720c */ /* 0x000fda0003f04070 */
[----:B------:R-:W-:Y:S01]  /*0440*/  @!P0 IMAD.IADD R9, R9, 0x1, -R10 ;  /* 0x0000000109098824 */ /* 0x000fe200078e0a0a */
[----:B------:R-:W-:-:S04]  /*0450*/  ISETP.NE.AND P0, PT, R6, RZ, PT ;  /* 0x000000ff0600720c */ /* 0x000fc80003f05270 */
[----:B------:R-:W-:-:S13]  /*0460*/  ISETP.GT.U32.AND P1, PT, R10, R9, PT ;  /* 0x000000090a00720c */ /* 0x000fda0003f24070 */
[----:B------:R-:W-:-:S04]  /*0470*/  @!P1 IMAD.IADD R9, R9, 0x1, -R10 ;  /* 0x0000000109099824 */ /* 0x000fc800078e0a0a */
[----:B------:R-:W-:Y:S01]  /*0480*/  @!P2 IMAD.MOV R9, RZ, RZ, -R9 ;  /* 0x000000ffff09a224 */ /* 0x000fe200078e0a09 */
[----:B------:R-:W-:-:S05]  /*0490*/  @!P0 LOP3.LUT R9, RZ, R6, RZ, 0x33, !PT ;  /* 0x00000006ff098212 */ /* 0x000fca00078e33ff */
[----:B------:R-:W-:Y:S01]  /*04a0*/  STG.E desc[UR8][R4.64+0x400], R9 ;  /* 0x0004000904007986 */ /* 0x000fe2000c101908 */
[----:B------:R-:W-:Y:S05]  /*04b0*/  EXIT ;  /* 0x000000000000794d */ /* 0x000fea0003800000 */
.L_x_0:
[----:B------:R-:W0:Y:S01]  /*04c0*/  S2R R0, SR_TID.X ;  /* 0x0000000000007919 */ /* 0x000e220000002100 */
[----:B------:R-:W-:Y:S01]  /*04d0*/  USHF.R.S32.HI UR7, URZ, 0x1f, UR6 ;  /* 0x0000001fff077899 */ /* 0x000fe20008011406 */
[----:B------:R-:W-:Y:S05]  /*04e0*/  BSSY.RECONVERGENT B0, `(.L_x_1) ;  /* 0x000002e000007945 */ /* 0x000fea0003800200 */
[----:B------:R-:W-:Y:S01]  /*04f0*/  IMAD.U32 R3, RZ, RZ, UR7 ;  /* 0x00000007ff037e24 */ /* 0x000fe2000f8e00ff */
[C---:B0-----:R-:W-:Y:S01]  /*0500*/  ISETP.LT.U32.AND P1, PT, R0.reuse, UR6, PT ;  /* 0x0000000600007c0c */ /* 0x041fe2000bf21070 */
[----:B------:R-:W-:-:S03]  /*0510*/  VIADD R2, R0, 0x100 ;  /* 0x0000010000027836 */ /* 0x000fc60000000000 */
[----:B------:R-:W-:Y:S02]  /*0520*/  ISETP.GT.AND.EX P1, PT, R3, RZ, PT, P1 ;  /* 0x000000ff0300720c */ /* 0x000fe40003f24310 */
[----:B------:R-:W-:Y:S01]  /*0530*/  ISETP.LT.U32.AND P0, PT, R2, UR6, PT ;  /* 0x0000000602007c0c */ /* 0x000fe2000bf01070 */
[----:B------:R-:W-:-:S05]  /*0540*/  IMAD.U32 R2, RZ, RZ, UR7 ;  /* 0x00000007ff027e24 */ /* 0x000fca000f8e00ff */
[----:B------:R-:W-:-:S05]  /*0550*/  ISETP.GT.AND.EX P0, PT, R2, RZ, PT, P0 ;  /* 0x000000ff0200720c */ /* 0x000fca0003f04300 */
[----:B------:R-:W-:Y:S08]  /*0560*/  @!P1 BRA `(.L_x_2) ;  /* 0x0000000000949947 */ /* 0x000ff00003800000 */
[----:B------:R-:W0:Y:S01]  /*0570*/  LDCU.128 UR12, c[0x0][0x390] ;  /* 0x00007200ff0c77ac */ /* 0x000e220008000c00 */
[----:B------:R-:W-:Y:S01]  /*0580*/  IADD3 R3, P1, PT, R0, UR4, RZ ;  /* 0x0000000400037c10 */ /* 0x000fe2000ff3e0ff */
[----:B------:R-:W1:Y:S04]  /*0590*/  LDCU.64 UR10, c[0x0][0x388] ;  /* 0x00007100ff0a77ac */ /* 0x000e680008000a00 */
[----:B------:R-:W-:Y:S02]  /*05a0*/  IMAD.X R4, RZ, RZ, UR5, P1 ;  /* 0x00000005ff047e24 */ /* 0x000fe400088e06ff */
[----:B------:R-:W-:-:S03]  /*05b0*/  IMAD.SHL.U32 R2, R3, 0x4, RZ ;  /* 0x0000000403027824 */ /* 0x000fc600078e00ff */
[----:B------:R-:W-:Y:S02]  /*05c0*/  SHF.L.U64.HI R3, R3, 0x2, R4 ;  /* 0x0000000203037819 */ /* 0x000fe40000010204 */
[----:B0-----:R-:W-:-:S04]  /*05d0*/  IADD3 R6, P1, PT, R2, UR12, RZ ;  /* 0x0000000c02067c10 */ /* 0x001fc8000ff3e0ff */
[----:B------:R-:W-:-:S05]  /*05e0*/  IADD3.X R7, PT, PT, R3, UR13, RZ, P1, !PT ;  /* 0x0000000d03077c10 */ /* 0x000fca0008ffe4ff */
[----:B------:R-:W2:Y:S01]  /*05f0*/  LDG.E R6, desc[UR8][R6.64] ;  /* 0x0000000806067981 */ /* 0x000ea2000c1e1900 */
[----:B-1----:R-:W-:-:S04]  /*0600*/  IADD3 R4, P1, PT, R2, UR10, RZ ;  /* 0x0000000a02047c10 */ /* 0x002fc8000ff3e0ff */
[----:B------:R-:W-:-:S05]  /*0610*/  IADD3.X R5, PT, PT, R3, UR11, RZ, P1, !PT ;  /* 0x0000000b03057c10 */ /* 0x000fca0008ffe4ff */
[----:B------:R0:W3:Y:S01]  /*0620*/  LDG.E R4, desc[UR8][R4.64] ;  /* 0x0000000804047981 */ /* 0x0000e2000c1e1900 */
[-C--:B--2---:R-:W-:Y:S02]  /*0630*/  IABS R12, R6.reuse ;  /* 0x00000006000c7213 */ /* 0x084fe40000000000 */
[----:B------:R-:W-:Y:S02]  /*0640*/  IABS R11, R6 ;  /* 0x00000006000b7213 */ /* 0x000fe40000000000 */
[----:B------:R-:W1:Y:S03]  /*0650*/  I2F.RP R10, R12 ;  /* 0x0000000c000a7306 */ /* 0x000e660000209400 */
[----:B0-----:R-:W-:Y:S01]  /*0660*/  IMAD.MOV R5, RZ, RZ, -R11 ;  /* 0x000000ffff057224 */ /* 0x001fe200078e0a0b */
[----:B---3--:R-:W-:-:S04]  /*0670*/  ISETP.GE.AND P2, PT, R4, RZ, PT ;  /* 0x000000ff0400720c */ /* 0x008fc80003f46270 */
[----:B-1----:R-:W0:Y:S02]  /*0680*/  MUFU.RCP R10, R10 ;  /* 0x0000000a000a7308 */ /* 0x002e240000001000 */
[----:B0-----:R-:W-:Y:S01]  /*0690*/  VIADD R8, R10, 0xffffffe ;  /* 0x0ffffffe0a087836 */ /* 0x001fe20000000000 */
[----:B------:R-:W-:-:S05]  /*06a0*/  IABS R10, R4 ;  /* 0x00000004000a7213 */ /* 0x000fca0000000000 */
        /* <DEDUP_REMOVED lines=13> */
[----:B------:R-:W-:Y:S01]  /*0780*/  @!P2 IMAD.MOV R9, RZ, RZ, -R9 ;  /* 0x000000ffff09a224 */ /* 0x000fe200078e0a09 */
[----:B------:R-:W-:Y:S02]  /*0790*/  IADD3.X R3, PT, PT, R3, UR15, RZ, P3, !PT ;  /* 0x0000000f03037c10 */ /* 0x000fe40009ffe4ff */
[----:B------:R-:W-:-:S05]  /*07a0*/  @!P1 LOP3.LUT R9, RZ, R6, RZ, 0x33, !PT ;  /* 0x00000006ff099212 */ /* 0x000fca00078e33ff */
[----:B------:R0:W-:Y:S02]  /*07b0*/  STG.E desc[UR8][R2.64], R9 ;  /* 0x0000000902007986 */ /* 0x0001e4000c101908 */
.L_x_2:
[----:B------:R-:W-:Y:S05]  /*07c0*/  BSYNC.RECONVERGENT B0 ;  /* 0x0000000000007941 */ /* 0x000fea0003800200 */
.L_x_1:
[----:B------:R-:W-:Y:S05]  /*07d0*/  @!P0 EXIT ;  /* 0x000000000000894d */ /* 0x000fea0003800000 */
[----:B------:R-:W1:Y:S01]  /*07e0*/  LDCU.128 UR12, c[0x0][0x390] ;  /* 0x00007200ff0c77ac */ /* 0x000e620008000c00 */
[----:B------:R-:W-:Y:S01]  /*07f0*/  IADD3 R0, P0, PT, R0, UR4, RZ ;  /* 0x0000000400007c10 */ /* 0x000fe2000ff1e0ff */
[----:B------:R-:W2:Y:S04]  /*0800*/  LDCU.64 UR6, c[0x0][0x388] ;  /* 0x00007100ff0677ac */ /* 0x000ea80008000a00 */
[----:B0-----:R-:W-:Y:S02]  /*0810*/  IMAD.X R3, RZ, RZ, UR5, P0 ;  /* 0x00000005ff037e24 */ /* 0x001fe400080e06ff */
[----:B------:R-:W-:-:S03]  /*0820*/  IMAD.SHL.U32 R10, R0, 0x4, RZ ;  /* 0x00000004000a7824 */ /* 0x000fc600078e00ff */
[----:B------:R-:W-:Y:S02]  /*0830*/  SHF.L.U64.HI R9, R0, 0x2, R3 ;  /* 0x0000000200097819 */ /* 0x000fe40000010203 */
[----:B-1----:R-:W-:-:S04]  /*0840*/  IADD3 R4, P0, PT, R10, UR12, RZ ;  /* 0x0000000c0a047c10 */ /* 0x002fc8000ff1e0ff */
[----:B------:R-:W-:-:S05]  /*0850*/  IADD3.X R5, PT, PT, R9, UR13, RZ, P0, !PT ;  /* 0x0000000d09057c10 */ /* 0x000fca00087fe4ff */
[----:B------:R-:W3:Y:S01]  /*0860*/  LDG.E R4, desc[UR8][R4.64+0x400] ;  /* 0x0004000804047981 */ /* 0x000ee2000c1e1900 */
[----:B--2---:R-:W-:-:S04]  /*0870*/  IADD3 R2, P0, PT, R10, UR6, RZ ;  /* 0x000000060a027c10 */ /* 0x004fc8000ff1e0ff */
[----:B------:R-:W-:-:S05]  /*0880*/  IADD3.X R3, PT, PT, R9, UR7, RZ, P0, !PT ;  /* 0x0000000709037c10 */ /* 0x000fca00087fe4ff */
[----:B------:R0:W2:Y:S01]  /*0890*/  LDG.E R2, desc[UR8][R2.64+0x400] ;  /* 0x0004000802027981 */ /* 0x0000a2000c1e1900 */
[-C--:B---3--:R-:W-:Y:S02]  /*08a0*/  IABS R8, R4.reuse ;  /* 0x0000000400087213 */ /* 0x088fe40000000000 */
[----:B------:R-:W-:Y:S02]  /*08b0*/  IABS R11, R4 ;  /* 0x00000004000b7213 */ /* 0x000fe40000000000 */
[----:B------:R-:W1:Y:S03]  /*08c0*/  I2F.RP R0, R8 ;  /* 0x0000000800007306 */ /* 0x000e660000209400 */
[----:B0-----:R-:W-:Y:S01]  /*08d0*/  IMAD.MOV R3, RZ, RZ, -R11 ;  /* 0x000000ffff037224 */ /* 0x001fe200078e0a0b */
[----:B--2---:R-:W-:-:S04]  /*08e0*/  ISETP.GE.AND P2, PT, R2, RZ, PT ;  /* 0x000000ff0200720c */ /* 0x004fc80003f46270 */
        /* <DEDUP_REMOVED lines=19> */
[----:B------:R-:W-:Y:S01]  /*0a20*/  STG.E desc[UR8][R2.64+0x400], R7 ;  /* 0x0004000702007986 */ /* 0x000fe2000c101908 */
[----:B------:R-:W-:Y:S05]  /*0a30*/  EXIT ;  /* 0x000000000000794d */ /* 0x000fea0003800000 */
.L_x_3:
[----:B------:R-:W-:-:S00]  /*0a40*/  BRA `(.L_x_3) ;  /* 0xfffffffc00fc7947 */ /* 0x000fc0000383ffff */
[----:B------:R-:W-:-:S00]  /*0a50*/  NOP ;  /* 0x0000000000007918 */ /* 0x000fc00000000000 */
        /* <DEDUP_REMOVED lines=10> */
.L_x_23:


//--------------------- .text._ZN3cub18CUB_300001_SM_10006detail8for_each13static_kernelINS2_12policy_hub_t12policy_500_tElNS2_12op_wrapper_tIl3mulN6thrust24THRUST_300001_SM_1000_NS12zip_iteratorIN4cuda3std3__45tupleIJNS9_6detail15normal_iteratorINS9_10device_ptrIiEEEESJ_SJ_EEEEEEEEEvT0_T1_ --------------------------
	.section	.text._ZN3cub18CUB_300001_SM_10006detail8for_each13static_kernelINS2_12policy_hub_t12policy_500_tElNS2_12op_wrapper_tIl3mulN6thrust24THRUST_300001_SM_1000_NS12zip_iteratorIN4cuda3std3__45tupleIJNS9_6detail15normal_iteratorINS9_10device_ptrIiEEEESJ_SJ_EEEEEEEEEvT0_T1_,"ax",@progbits
	.align	128
        .global         _ZN3cub18CUB_300001_SM_10006detail8for_each13static_kernelINS2_12policy_hub_t12policy_500_tElNS2_12op_wrapper_tIl3mulN6thrust24THRUST_300001_SM_1000_NS12zip_iteratorIN4cuda3std3__45tupleIJNS9_6detail15normal_iteratorINS9_10device_ptrIiEEEESJ_SJ_EEEEEEEEEvT0_T1_
        .type           _ZN3cub18CUB_300001_SM_10006detail8for_each13static_kernelINS2_12policy_hub_t12policy_500_tElNS2_12op_wrapper_tIl3mulN6thrust24THRUST_300001_SM_1000_NS12zip_iteratorIN4cuda3std3__45tupleIJNS9_6detail15normal_iteratorINS9_10device_ptrIiEEEESJ_SJ_EEEEEEEEEvT0_T1_,@function
        .size           _ZN3cub18CUB_300001_SM_10006detail8for_each13static_kernelINS2_12policy_hub_t12policy_500_tElNS2_12op_wrapper_tIl3mulN6thrust24THRUST_300001_SM_1000_NS12zip_iteratorIN4cuda3std3__45tupleIJNS9_6detail15normal_iteratorINS9_10device_ptrIiEEEESJ_SJ_EEEEEEEEEvT0_T1_,(.L_x_24 - _ZN3cub18CUB_300001_SM_10006detail8for_each13static_kernelINS2_12policy_hub_t12policy_500_tElNS2_12op_wrapper_tIl3mulN6thrust24THRUST_300001_SM_1000_NS12zip_iteratorIN4cuda3std3__45tupleIJNS9_6detail15normal_iteratorINS9_10device_ptrIiEEEESJ_SJ_EEEEEEEEEvT0_T1_)
        .other          _ZN3cub18CUB_300001_SM_10006detail8for_each13static_kernelINS2_12policy_hub_t12policy_500_tElNS2_12op_wrapper_tIl3mulN6thrust24THRUST_300001_SM_1000_NS12zip_iteratorIN4cuda3std3__45tupleIJNS9_6detail15normal_iteratorINS9_10device_ptrIiEEEESJ_SJ_EEEEEEEEEvT0_T1_,@"STO_CUDA_ENTRY STV_DEFAULT"
_ZN3cub18CUB_300001_SM_10006detail8for_each13static_kernelINS2_12policy_hub_t12policy_500_tElNS2_12op_wrapper_tIl3mulN6thrust24THRUST_300001_SM_1000_NS12zip_iteratorIN4cuda3std3__45tupleIJNS9_6detail15normal_iteratorINS9_10device_ptrIiEEEESJ_SJ_EEEEEEEEEvT0_T1_:
.text._ZN3cub18CUB_300001_SM_10006detail8for_each13static_kernelINS2_12policy_hub_t12policy_500_tElNS2_12op_wrapper_tIl3mulN6thrust24THRUST_300001_SM_1000_NS12zip_iteratorIN4cuda3std3__45tupleIJNS9_6detail15normal_iteratorINS9_10device_ptrIiEEEESJ_SJ_EEEEEEEEEvT0_T1_:
        /* <DEDUP_REMOVED lines=11> */
[----:B------:R-:W1:Y:S01]  /*00b0*/  LDCU.64 UR10, c[0x0][0x388] ;  /* 0x00007100ff0a77ac */ /* 0x000e620008000a00 */
[----:B------:R-:W2:Y:S01]  /*00c0*/  LDCU.128 UR12, c[0x0][0x390] ;  /* 0x00007200ff0c77ac */ /* 0x000ea20008000c00 */
[----:B0-----:R-:W-:-:S05]  /*00d0*/  IADD3 R0, P0, PT, R0, UR4, RZ ;  /* 0x0000000400007c10 */ /* 0x001fca000ff1e0ff */
[----:B------:R-:W-:Y:S02]  /*00e0*/  IMAD.X R7, RZ, RZ, UR5, P0 ;  /* 0x00000005ff077e24 */ /* 0x000fe400080e06ff */
[----:B------:R-:W-:-:S03]  /*00f0*/  IMAD.SHL.U32 R6, R0, 0x4, RZ ;  /* 0x0000000400067824 */ /* 0x000fc600078e00ff */
[----:B------:R-:W-:Y:S02]  /*0100*/  SHF.L.U64.HI R7, R0, 0x2, R7 ;  /* 0x0000000200077819 */ /* 0x000fe40000010207 */
[C---:B-1----:R-:W-:Y:S02]  /*0110*/  IADD3 R2, P0, PT, R6.reuse, UR10, RZ ;  /* 0x0000000a06027c10 */ /* 0x042fe4000ff1e0ff */
[----:B--2---:R-:W-:Y:S02]  /*0120*/  IADD3 R4, P1, PT, R6, UR12, RZ ;  /* 0x0000000c06047c10 */ /* 0x004fe4000ff3e0ff */
[C---:B------:R-:W-:Y:S02]  /*0130*/  IADD3.X R3, PT, PT, R7.reuse, UR11, RZ, P0, !PT ;  /* 0x0000000b07037c10 */ /* 0x040fe400087fe4ff */
[----:B------:R-:W-:-:S03]  /*0140*/  IADD3.X R5, PT, PT, R7, UR13, RZ, P1, !PT ;  /* 0x0000000d07057c10 */ /* 0x000fc60008ffe4ff */
[----:B------:R-:W2:Y:S04]  /*0150*/  LDG.E R0, desc[UR8][R2.64] ;  /* 0x0000000802007981 */ /* 0x000ea8000c1e1900 */
[----:B------:R-:W2:Y:S01]  /*0160*/  LDG.E R9, desc[UR8][R4.64] ;  /* 0x0000000804097981 */ /* 0x000ea2000c1e1900 */
[----:B------:R-:W-:-:S04]  /*0170*/  IADD3 R6, P0, PT, R6, UR14, RZ ;  /* 0x0000000e06067c10 */ /* 0x000fc8000ff1e0ff */
[----:B------:R-:W-:Y:S01]  /*0180*/  IADD3.X R7, PT, PT, R7, UR15, RZ, P0, !PT ;  /* 0x0000000f07077c10 */ /* 0x000fe200087fe4ff */
[----:B--2---:R-:W-:-:S05]  /*0190*/  IMAD R9, R0, R9, RZ ;  /* 0x0000000900097224 */ /* 0x004fca00078e02ff */
[----:B------:R-:W-:Y:S04]  /*01a0*/  STG.E desc[UR8][R6.64], R9 ;  /* 0x0000000906007986 */ /* 0x000fe8000c101908 */
[----:B------:R-:W2:Y:S04]  /*01b0*/  LDG.E R0, desc[UR8][R2.64+0x400] ;  /* 0x0004000802007981 */ /* 0x000ea8000c1e1900 */
[----:B------:R-:W2:Y:S02]  /*01c0*/  LDG.E R11, desc[UR8][R4.64+0x400] ;  /* 0x00040008040b7981 */ /* 0x000ea4000c1e1900 */
[----:B--2---:R-:W-:-:S05]  /*01d0*/  IMAD R11, R0, R11, RZ ;  /* 0x0000000b000b7224 */ /* 0x004fca00078e02ff */
[----:B------:R-:W-:Y:S01]  /*01e0*/  STG.E desc[UR8][R6.64+0x400], R11 ;  /* 0x0004000b06007986 */ /* 0x000fe2000c101908 */
[----:B------:R-:W-:Y:S05]  /*01f0*/  EXIT ;  /* 0x000000000000794d */ /* 0x000fea0003800000 */
.L_x_4:
        /* <DEDUP_REMOVED lines=17> */
[C---:B0-----:R-:W-:Y:S02]  /*0310*/  IADD3 R4, P2, PT, R6.reuse, UR12, RZ ;  /* 0x0000000c06047c10 */ /* 0x041fe4000ff5e0ff */
[----:B-1----:R-:W-:Y:S02]  /*0320*/  IADD3 R2, P1, PT, R6, UR10, RZ ;  /* 0x0000000a06027c10 */ /* 0x002fe4000ff3e0ff */
[C---:B------:R-:W-:Y:S02]  /*0330*/  IADD3.X R5, PT, PT, R7.reuse, UR13, RZ, P2, !PT ;  /* 0x0000000d07057c10 */ /* 0x040fe400097fe4ff */
[----:B------:R-:W-:-:S04]  /*0340*/  IADD3.X R3, PT, PT, R7, UR11, RZ, P1, !PT ;  /* 0x0000000b07037c10 */ /* 0x000fc80008ffe4ff */
[----:B------:R-:W2:Y:S04]  /*0350*/  LDG.E R5, desc[UR8][R4.64] ;  /* 0x0000000804057981 */ /* 0x000ea8000c1e1900 */
[----:B------:R-:W2:Y:S01]  /*0360*/  LDG.E R2, desc[UR8][R2.64] ;  /* 0x0000000802027981 */ /* 0x000ea2000c1e1900 */
[----:B------:R-:W-:-:S04]  /*0370*/  IADD3 R6, P1, PT, R6, UR14, RZ ;  /* 0x0000000e06067c10 */ /* 0x000fc8000ff3e0ff */
[----:B------:R-:W-:Y:S01]  /*0380*/  IADD3.X R7, PT, PT, R7, UR15, RZ, P1, !PT ;  /* 0x0000000f07077c10 */ /* 0x000fe20008ffe4ff */
[----:B--2---:R-:W-:-:S05]  /*0390*/  IMAD R9, R2, R5, RZ ;  /* 0x0000000502097224 */ /* 0x004fca00078e02ff */
[----:B------:R0:W-:Y:S03]  /*03a0*/  STG.E desc[UR8][R6.64], R9 ;  /* 0x0000000906007986 */ /* 0x0001e6000c101908 */
.L_x_6:
[----:B------:R-:W-:Y:S05]  /*03b0*/  BSYNC.RECONVERGENT B0 ;  /* 0x0000000000007941 */ /* 0x000fea0003800200 */
.L_x_5:
[----:B------:R-:W-:Y:S05]  /*03c0*/  @!P0 EXIT ;  /* 0x000000000000894d */ /* 0x000fea0003800000 */
[----:B------:R-:W1:Y:S01]  /*03d0*/  LDCU.128 UR12, c[0x0][0x390] ;  /* 0x00007200ff0c77ac */ /* 0x000e620008000c00 */
[----:B------:R-:W-:Y:S01]  /*03e0*/  IADD3 R0, P0, PT, R0, UR4, RZ ;  /* 0x0000000400007c10 */ /* 0x000fe2000ff1e0ff */
[----:B------:R-:W2:Y:S04]  /*03f0*/  LDCU.64 UR6, c[0x0][0x388] ;  /* 0x00007100ff0677ac */ /* 0x000ea80008000a00 */
[----:B------:R-:W-:Y:S02]  /*0400*/  IMAD.X R3, RZ, RZ, UR5, P0 ;  /* 0x00000005ff037e24 */ /* 0x000fe400080e06ff */
[----:B0-----:R-:W-:-:S03]  /*0410*/  IMAD.SHL.U32 R6, R0, 0x4, RZ ;  /* 0x0000000400067824 */ /* 0x001fc600078e00ff */
[----:B------:R-:W-:Y:S02]  /*0420*/  SHF.L.U64.HI R0, R0, 0x2, R3 ;  /* 0x0000000200007819 */ /* 0x000fe40000010203 */
[C---:B-1----:R-:W-:Y:S02]  /*0430*/  IADD3 R4, P1, PT, R6.reuse, UR12, RZ ;  /* 0x0000000c06047c10 */ /* 0x042fe4000ff3e0ff */
[----:B--2---:R-:W-:Y:S02]  /*0440*/  IADD3 R2, P0, PT, R6, UR6, RZ ;  /* 0x0000000606027c10 */ /* 0x004fe4000ff1e0ff */
[C---:B------:R-:W-:Y:S02]  /*0450*/  IADD3.X R5, PT, PT, R0.reuse, UR13, RZ, P1, !PT ;  /* 0x0000000d00057c10 */ /* 0x040fe40008ffe4ff */
[----:B------:R-:W-:-:S04]  /*0460*/  IADD3.X R3, PT, PT, R0, UR7, RZ, P0, !PT ;  /* 0x0000000700037c10 */ /* 0x000fc800087fe4ff */
[----:B------:R-:W2:Y:S04]  /*0470*/  LDG.E R5, desc[UR8][R4.64+0x400] ;  /* 0x0004000804057981 */ /* 0x000ea8000c1e1900 */
[----:B------:R-:W2:Y:S01]  /*0480*/  LDG.E R2, desc[UR8][R2.64+0x400] ;  /* 0x0004000802027981 */ /* 0x000ea2000c1e1900 */
[----:B------:R-:W-:-:S04]  /*0490*/  IADD3 R6, P0, PT, R6, UR14, RZ ;  /* 0x0000000e06067c10 */ /* 0x000fc8000ff1e0ff */
[----:B------:R-:W-:Y:S01]  /*04a0*/  IADD3.X R7, PT, PT, R0, UR15, RZ, P0, !PT ;  /* 0x0000000f00077c10 */ /* 0x000fe200087fe4ff */
[----:B--2---:R-:W-:-:S05]  /*04b0*/  IMAD R9, R2, R5, RZ ;  /* 0x0000000502097224 */ /* 0x004fca00078e02ff */
[----:B------:R-:W-:Y:S01]  /*04c0*/  STG.E desc[UR8][R6.64+0x400], R9 ;  /* 0x0004000906007986 */ /* 0x000fe2000c101908 */
[----:B------:R-:W-:Y:S05]  /*04d0*/  EXIT ;  /* 0x000000000000794d */ /* 0x000fea0003800000 */
.L_x_7:
        /* <DEDUP_REMOVED lines=10> */
.L_x_24:


//--------------------- .text._ZN3cub18CUB_300001_SM_10006detail8for_each13static_kernelINS2_12policy_hub_t12policy_500_tElNS2_12op_wrapper_tIl3subN6thrust24THRUST_300001_SM_1000_NS12zip_iteratorIN4cuda3std3__45tupleIJNS9_6detail15normal_iteratorINS9_10device_ptrIiEEEESJ_SJ_EEEEEEEEEvT0_T1_ --------------------------
	.section	.text._ZN3cub18CUB_300001_SM_10006detail8for_each13static_kernelINS2_12policy_hub_t12policy_500_tElNS2_12op_wrapper_tIl3subN6thrust24THRUST_300001_SM_1000_NS12zip_iteratorIN4cuda3std3__45tupleIJNS9_6detail15normal_iteratorINS9_10device_ptrIiEEEESJ_SJ_EEEEEEEEEvT0_T1_,"ax",@progbits
	.align	128
        .global         _ZN3cub18CUB_300001_SM_10006detail8for_each13static_kernelINS2_12policy_hub_t12policy_500_tElNS2_12op_wrapper_tIl3subN6thrust24THRUST_300001_SM_1000_NS12zip_iteratorIN4cuda3std3__45tupleIJNS9_6detail15normal_iteratorINS9_10device_ptrIiEEEESJ_SJ_EEEEEEEEEvT0_T1_
        .type           _ZN3cub18CUB_300001_SM_10006detail8for_each13static_kernelINS2_12policy_hub_t12policy_500_tElNS2_12op_wrapper_tIl3subN6thrust24THRUST_300001_SM_1000_NS12zip_iteratorIN4cuda3std3__45tupleIJNS9_6detail15normal_iteratorINS9_10device_ptrIiEEEESJ_SJ_EEEEEEEEEvT0_T1_,@function
        .size           _ZN3cub18CUB_300001_SM_10006detail8for_each13static_kernelINS2_12policy_hub_t12policy_500_tElNS2_12op_wrapper_tIl3subN6thrust24THRUST_300001_SM_1000_NS12zip_iteratorIN4cuda3std3__45tupleIJNS9_6detail15normal_iteratorINS9_10device_ptrIiEEEESJ_SJ_EEEEEEEEEvT0_T1_,(.L_x_25 - _ZN3cub18CUB_300001_SM_10006detail8for_each13static_kernelINS2_12policy_hub_t12policy_500_tElNS2_12op_wrapper_tIl3subN6thrust24THRUST_300001_SM_1000_NS12zip_iteratorIN4cuda3std3__45tupleIJNS9_6detail15normal_iteratorINS9_10device_ptrIiEEEESJ_SJ_EEEEEEEEEvT0_T1_)
        .other          _ZN3cub18CUB_300001_SM_10006detail8for_each13static_kernelINS2_12policy_hub_t12policy_500_tElNS2_12op_wrapper_tIl3subN6thrust24THRUST_300001_SM_1000_NS12zip_iteratorIN4cuda3std3__45tupleIJNS9_6detail15normal_iteratorINS9_10device_ptrIiEEEESJ_SJ_EEEEEEEEEvT0_T1_,@"STO_CUDA_ENTRY STV_DEFAULT"
_ZN3cub18CUB_300001_SM_10006detail8for_each13static_kernelINS2_12policy_hub_t12policy_500_tElNS2_12op_wrapper_tIl3subN6thrust24THRUST_300001_SM_1000_NS12zip_iteratorIN4cuda3std3__45tupleIJNS9_6detail15normal_iteratorINS9_10device_ptrIiEEEESJ_SJ_EEEEEEEEEvT0_T1_:
.text._ZN3cub18CUB_300001_SM_10006detail8for_each13static_kernelINS2_12policy_hub_t12policy_500_tElNS2_12op_wrapper_tIl3subN6thrust24THRUST_300001_SM_1000_NS12zip_iteratorIN4cuda3std3__45tupleIJNS9_6detail15normal_iteratorINS9_10device_ptrIiEEEESJ_SJ_EEEEEEEEEvT0_T1_:
        /* <DEDUP_REMOVED lines=25> */
[----:B--2---:R-:W-:-:S05]  /*0190*/  IMAD.IADD R9, R0, 0x1, -R9 ;  /* 0x0000000100097824 */ /* 0x004fca00078e0a09 */
[----:B------:R-:W-:Y:S04]  /*01a0*/  STG.E desc[UR8][R6.64], R9 ;  /* 0x0000000906007986 */ /* 0x000fe8000c101908 */
[----:B------:R-:W2:Y:S04]  /*01b0*/  LDG.E R0, desc[UR8][R2.64+0x400] ;  /* 0x0004000802007981 */ /* 0x000ea8000c1e1900 */
[----:B------:R-:W2:Y:S02]  /*01c0*/  LDG.E R11, desc[UR8][R4.64+0x400] ;  /* 0x00040008040b7981 */ /* 0x000ea4000c1e1900 */
[----:B--2---:R-:W-:-:S05]  /*01d0*/  IMAD.IADD R11, R0, 0x1, -R11 ;  /* 0x00000001000b7824 */ /* 0x004fca00078e0a0b */
[----:B------:R-:W-:Y:S01]  /*01e0*/  STG.E desc[UR8][R6.64+0x400], R11 ;  /* 0x0004000b06007986 */ /* 0x000fe2000c101908 */
[----:B------:R-:W-:Y:S05]  /*01f0*/  EXIT ;  /* 0x000000000000794d */ /* 0x000fea0003800000 */
.L_x_8:
        /* <DEDUP_REMOVED lines=25> */
[----:B--2---:R-:W-:-:S05]  /*0390*/  IMAD.IADD R9, R2, 0x1, -R5 ;  /* 0x0000000102097824 */ /* 0x004fca00078e0a05 */
[----:B------:R0:W-:Y:S03]  /*03a0*/  STG.E desc[UR8][R6.64], R9 ;  /* 0x0000000906007986 */ /* 0x0001e6000c101908 */
.L_x_10:
[----:B------:R-:W-:Y:S05]  /*03b0*/  BSYNC.RECONVERGENT B0 ;  /* 0x0000000000007941 */ /* 0x000fea0003800200 */
.L_x_9:
        /* <DEDUP_REMOVED lines=15> */
[----:B--2---:R-:W-:-:S05]  /*04b0*/  IMAD.IADD R9, R2, 0x1, -R5 ;  /* 0x0000000102097824 */ /* 0x004fca00078e0a05 */
[----:B------:R-:W-:Y:S01]  /*04c0*/  STG.E desc[UR8][R6.64+0x400], R9 ;  /* 0x0004000906007986 */ /* 0x000fe2000c101908 */
[----:B------:R-:W-:Y:S05]  /*04d0*/  EXIT ;  /* 0x000000000000794d */ /* 0x000fea0003800000 */
.L_x_11:
        /* <DEDUP_REMOVED lines=10> */
.L_x_25:


//--------------------- .text._ZN3cub18CUB_300001_SM_10006detail8for_each13static_kernelINS2_12policy_hub_t12policy_500_tElNS2_12op_wrapper_tIl3addN6thrust24THRUST_300001_SM_1000_NS12zip_iteratorIN4cuda3std3__45tupleIJNS9_6detail15normal_iteratorINS9_10device_ptrIiEEEESJ_SJ_EEEEEEEEEvT0_T1_ --------------------------
	.section	.text._ZN3cub18CUB_300001_SM_10006detail8for_each13static_kernelINS2_12policy_hub_t12policy_500_tElNS2_12op_wrapper_tIl3addN6thrust24THRUST_300001_SM_1000_NS12zip_iteratorIN4cuda3std3__45tupleIJNS9_6detail15normal_iteratorINS9_10device_ptrIiEEEESJ_SJ_EEEEEEEEEvT0_T1_,"ax",@progbits
	.align	128
        .global         _ZN3cub18CUB_300001_SM_10006detail8for_each13static_kernelINS2_12policy_hub_t12policy_500_tElNS2_12op_wrapper_tIl3addN6thrust24THRUST_300001_SM_1000_NS12zip_iteratorIN4cuda3std3__45tupleIJNS9_6detail15normal_iteratorINS9_10device_ptrIiEEEESJ_SJ_EEEEEEEEEvT0_T1_
        .type           _ZN3cub18CUB_300001_SM_10006detail8for_each13static_kernelINS2_12policy_hub_t12policy_500_tElNS2_12op_wrapper_tIl3addN6thrust24THRUST_300001_SM_1000_NS12zip_iteratorIN4cuda3std3__45tupleIJNS9_6detail15normal_iteratorINS9_10device_ptrIiEEEESJ_SJ_EEEEEEEEEvT0_T1_,@function
        .size           _ZN3cub18CUB_300001_SM_10006detail8for_each13static_kernelINS2_12policy_hub_t12policy_500_tElNS2_12op_wrapper_tIl3addN6thrust24THRUST_300001_SM_1000_NS12zip_iteratorIN4cuda3std3__45tupleIJNS9_6detail15normal_iteratorINS9_10device_ptrIiEEEESJ_SJ_EEEEEEEEEvT0_T1_,(.L_x_26 - _ZN3cub18CUB_300001_SM_10006detail8for_each13static_kernelINS2_12policy_hub_t12policy_500_tElNS2_12op_wrapper_tIl3addN6thrust24THRUST_300001_SM_1000_NS12zip_iteratorIN4cuda3std3__45tupleIJNS9_6detail15normal_iteratorINS9_10device_ptrIiEEEESJ_SJ_EEEEEEEEEvT0_T1_)
        .other          _ZN3cub18CUB_300001_SM_10006detail8for_each13static_kernelINS2_12policy_hub_t12policy_500_tElNS2_12op_wrapper_tIl3addN6thrust24THRUST_300001_SM_1000_NS12zip_iteratorIN4cuda3std3__45tupleIJNS9_6detail15normal_iteratorINS9_10device_ptrIiEEEESJ_SJ_EEEEEEEEEvT0_T1_,@"STO_CUDA_ENTRY STV_DEFAULT"
_ZN3cub18CUB_300001_SM_10006detail8for_each13static_kernelINS2_12policy_hub_t12policy_500_tElNS2_12op_wrapper_tIl3addN6thrust24THRUST_300001_SM_1000_NS12zip_iteratorIN4cuda3std3__45tupleIJNS9_6detail15normal_iteratorINS9_10device_ptrIiEEEESJ_SJ_EEEEEEEEEvT0_T1_:
.text._ZN3cub18CUB_300001_SM_10006detail8for_each13static_kernelINS2_12policy_hub_t12policy_500_tElNS2_12op_wrapper_tIl3addN6thrust24THRUST_300001_SM_1000_NS12zip_iteratorIN4cuda3std3__45tupleIJNS9_6detail15normal_iteratorINS9_10device_ptrIiEEEESJ_SJ_EEEEEEEEEvT0_T1_:
        /* <DEDUP_REMOVED lines=25> */
[----:B--2---:R-:W-:-:S05]  /*0190*/  IMAD.IADD R9, R0, 0x1, R9 ;  /* 0x0000000100097824 */ /* 0x004fca00078e0209 */
[----:B------:R-:W-:Y:S04]  /*01a0*/  STG.E desc[UR8][R6.64], R9 ;  /* 0x0000000906007986 */ /* 0x000fe8000c101908 */
[----:B------:R-:W2:Y:S04]  /*01b0*/  LDG.E R0, desc[UR8][R2.64+0x400] ;  /* 0x0004000802007981 */ /* 0x000ea8000c1e1900 */
[----:B------:R-:W2:Y:S02]  /*01c0*/  LDG.E R11, desc[UR8][R4.64+0x400] ;  /* 0x00040008040b7981 */ /* 0x000ea4000c1e1900 */
[----:B--2---:R-:W-:-:S05]  /*01d0*/  IMAD.IADD R11, R0, 0x1, R11 ;  /* 0x00000001000b7824 */ /* 0x004fca00078e020b */
[----:B------:R-:W-:Y:S01]  /*01e0*/  STG.E desc[UR8][R6.64+0x400], R11 ;  /* 0x0004000b06007986 */ /* 0x000fe2000c101908 */
[----:B------:R-:W-:Y:S05]  /*01f0*/  EXIT ;  /* 0x000000000000794d */ /* 0x000fea0003800000 */
.L_x_12:
        /* <DEDUP_REMOVED lines=25> */
[----:B--2---:R-:W-:-:S05]  /*0390*/  IMAD.IADD R9, R2, 0x1, R5 ;  /* 0x0000000102097824 */ /* 0x004fca00078e0205 */
[----:B------:R0:W-:Y:S03]  /*03a0*/  STG.E desc[UR8][R6.64], R9 ;  /* 0x0000000906007986 */ /* 0x0001e6000c101908 */
.L_x_14:
[----:B------:R-:W-:Y:S05]  /*03b0*/  BSYNC.RECONVERGENT B0 ;  /* 0x0000000000007941 */ /* 0x000fea0003800200 */
.L_x_13:
        /* <DEDUP_REMOVED lines=15> */
[----:B--2---:R-:W-:-:S05]  /*04b0*/  IMAD.IADD R9, R2, 0x1, R5 ;  /* 0x0000000102097824 */ /* 0x004fca00078e0205 */
[----:B------:R-:W-:Y:S01]  /*04c0*/  STG.E desc[UR8][R6.64+0x400], R9 ;  /* 0x0004000906007986 */ /* 0x000fe2000c101908 */
[----:B------:R-:W-:Y:S05]  /*04d0*/  EXIT ;  /* 0x000000000000794d */ /* 0x000fea0003800000 */
.L_x_15:
        /* <DEDUP_REMOVED lines=10> */
.L_x_26:


//--------------------- .text._ZN3cub18CUB_300001_SM_10006detail8for_each13static_kernelINS2_12policy_hub_t12policy_500_tElN6thrust24THRUST_300001_SM_1000_NS8cuda_cub10__tabulate7functorINS7_6detail15normal_iteratorINS7_10device_ptrIiEEEENS7_6system6detail7generic6detail22compute_sequence_valueIivEElEEEEvT0_T1_ --------------------------
	.section	.text._ZN3cub18CUB_300001_SM_10006detail8for_each13static_kernelINS2_12policy_hub_t12policy_500_tElN6thrust24THRUST_300001_SM_1000_NS8cuda_cub10__tabulate7functorINS7_6detail15normal_iteratorINS7_10device_ptrIiEEEENS7_6system6detail7generic6detail22compute_sequence_valueIivEElEEEEvT0_T1_,"ax",@progbits
	.align	128
        .global         _ZN3cub18CUB_300001_SM_10006detail8for_each13static_kernelINS2_12policy_hub_t12policy_500_tElN6thrust24THRUST_300001_SM_1000_NS8cuda_cub10__tabulate7functorINS7_6detail15normal_iteratorINS7_10device_ptrIiEEEENS7_6system6detail7generic6detail22compute_sequence_valueIivEElEEEEvT0_T1_
        .type           _ZN3cub18CUB_300001_SM_10006detail8for_each13static_kernelINS2_12policy_hub_t12policy_500_tElN6thrust24THRUST_300001_SM_1000_NS8cuda_cub10__tabulate7functorINS7_6detail15normal_iteratorINS7_10device_ptrIiEEEENS7_6system6detail7generic6detail22compute_sequence_valueIivEElEEEEvT0_T1_,@function
        .size           _ZN3cub18CUB_300001_SM_10006detail8for_each13static_kernelINS2_12policy_hub_t12policy_500_tElN6thrust24THRUST_300001_SM_1000_NS8cuda_cub10__tabulate7functorINS7_6detail15normal_iteratorINS7_10device_ptrIiEEEENS7_6system6detail7generic6detail22compute_sequence_valueIivEElEEEEvT0_T1_,(.L_x_27 - _ZN3cub18CUB_300001_SM_10006detail8for_each13static_kernelINS2_12policy_hub_t12policy_500_tElN6thrust24THRUST_300001_SM_1000_NS8cuda_cub10__tabulate7functorINS7_6detail15normal_iteratorINS7_10device_ptrIiEEEENS7_6system6detail7generic6detail22compute_sequence_valueIivEElEEEEvT0_T1_)
        .other          _ZN3cub18CUB_300001_SM_10006detail8for_each13static_kernelINS2_12policy_hub_t12policy_500_tElN6thrust24THRUST_300001_SM_1000_NS8cuda_cub10__tabulate7functorINS7_6detail15normal_iteratorINS7_10device_ptrIiEEEENS7_6system6detail7generic6detail22compute_sequence_valueIivEElEEEEvT0_T1_,@"STO_CUDA_ENTRY STV_DEFAULT"
_ZN3cub18CUB_300001_SM_10006detail8for_each13static_kernelINS2_12policy_hub_t12policy_500_tElN6thrust24THRUST_300001_SM_1000_NS8cuda_cub10__tabulate7functorINS7_6detail15normal_iteratorINS7_10device_ptrIiEEEENS7_6system6detail7generic6detail22compute_sequence_valueIivEElEEEEvT0_T1_:
.text._ZN3cub18CUB_300001_SM_10006detail8for_each13static_kernelINS2_12policy_hub_t12policy_500_tElN6thrust24THRUST_300001_SM_1000_NS8cuda_cub10__tabulate7functorINS7_6detail15normal_iteratorINS7_10device_ptrIiEEEENS7_6system6detail7generic6detail22compute_sequence_valueIivEElEEEEvT0_T1_:
        /* <DEDUP_REMOVED lines=11> */
[----:B------:R-:W1:Y:S01]  /*00b0*/  LDC.64 R6, c[0x0][0x390] ;  /* 0x0000e400ff067b82 */ /* 0x000e620000000a00 */
[----:B------:R-:W2:Y:S01]  /*00c0*/  LDCU.64 UR10, c[0x0][0x388] ;  /* 0x00007100ff0a77ac */ /* 0x000ea20008000a00 */
[----:B0-----:R-:W-:-:S05]  /*00d0*/  IADD3 R5, P0, PT, R0, UR4, RZ ;  /* 0x0000000400057c10 */ /* 0x001fca000ff1e0ff */
[----:B------:R-:W-:Y:S01]  /*00e0*/  IMAD.X R4, RZ, RZ, UR5, P0 ;  /* 0x00000005ff047e24 */ /* 0x000fe200080e06ff */
[C---:B--2---:R-:W-:Y:S01]  /*00f0*/  LEA R2, P0, R5.reuse, UR10, 0x2 ;  /* 0x0000000a05027c11 */ /* 0x044fe2000f8010ff */
[----:B------:R-:W-:-:S03]  /*0100*/  VIADD R0, R5, 0x100 ;  /* 0x0000010005007836 */ /* 0x000fc60000000000 */
[C---:B------:R-:W-:Y:S01]  /*0110*/  LEA.HI.X R3, R5.reuse, UR11, R4, 0x2, P0 ;  /* 0x0000000b05037c11 */ /* 0x040fe200080f1404 */
[-CC-:B-1----:R-:W-:Y:S02]  /*0120*/  IMAD R5, R5, R7.reuse, R6.reuse ;  /* 0x0000000705057224 */ /* 0x182fe400078e0206 */
[----:B------:R-:W-:-:S03]  /*0130*/  IMAD R7, R0, R7, R6 ;  /* 0x0000000700077224 */ /* 0x000fc600078e0206 */
[----:B------:R-:W-:Y:S04]  /*0140*/  STG.E desc[UR8][R2.64], R5 ;  /* 0x0000000502007986 */ /* 0x000fe8000c101908 */
[----:B------:R-:W-:Y:S01]  /*0150*/  STG.E desc[UR8][R2.64+0x400], R7 ;  /* 0x0004000702007986 */ /* 0x000fe2000c101908 */
[----:B------:R-:W-:Y:S05]  /*0160*/  EXIT ;  /* 0x000000000000794d */ /* 0x000fea0003800000 */
.L_x_16:
[----:B------:R-:W0:Y:S01]  /*0170*/  S2R R2, SR_TID.X ;  /* 0x0000000000027919 */ /* 0x000e220000002100 */
[----:B------:R-:W-:Y:S01]  /*0180*/  USHF.R.S32.HI UR7, URZ, 0x1f, UR6 ;  /* 0x0000001fff077899 */ /* 0x000fe20008011406 */
[----:B------:R-:W-:Y:S05]  /*0190*/  BSSY.RECONVERGENT B0, `(.L_x_17) ;  /* 0x0000011000007945 */ /* 0x000fea0003800200 */
[----:B------:R-:W-:Y:S02]  /*01a0*/  IMAD.U32 R3, RZ, RZ, UR7 ;  /* 0x00000007ff037e24 */ /* 0x000fe4000f8e00ff */
[----:B------:R-:W-:Y:S01]  /*01b0*/  IMAD.U32 R4, RZ, RZ, UR7 ;  /* 0x00000007ff047e24 */ /* 0x000fe2000f8e00ff */
[C---:B0-----:R-:W-:Y:S01]  /*01c0*/  ISETP.LT.U32.AND P0, PT, R2.reuse, UR6, PT ;  /* 0x0000000602007c0c */ /* 0x041fe2000bf01070 */
[----:B------:R-:W-:-:S03]  /*01d0*/  VIADD R0, R2, 0x100 ;  /* 0x0000010002007836 */ /* 0x000fc60000000000 */
[----:B------:R-:W-:Y:S02]  /*01e0*/  ISETP.GT.AND.EX P0, PT, R3, RZ, PT, P0 ;  /* 0x000000ff0300720c */ /* 0x000fe40003f04300 */
[----:B------:R-:W-:-:S04]  /*01f0*/  ISETP.LT.U32.AND P1, PT, R0, UR6, PT ;  /* 0x0000000600007c0c */ /* 0x000fc8000bf21070 */
[----:B------:R-:W-:-:S07]  /*0200*/  ISETP.GT.AND.EX P1, PT, R4, RZ, PT, P1 ;  /* 0x000000ff0400720c */ /* 0x000fce0003f24310 */
[----:B------:R-:W-:Y:S06]  /*0210*/  @!P0 BRA `(.L_x_18) ;  /* 0x0000000000208947 */ /* 0x000fec0003800000 */
[----:B------:R-:W0:Y:S01]  /*0220*/  LDC.64 R6, c[0x0][0x390] ;  /* 0x0000e400ff067b82 */ /* 0x000e220000000a00 */
[----:B------:R-:W1:Y:S01]  /*0230*/  LDCU.64 UR10, c[0x0][0x388] ;  /* 0x00007100ff0a77ac */ /* 0x000e620008000a00 */
[----:B------:R-:W-:-:S05]  /*0240*/  IADD3 R4, P0, PT, R2, UR4, RZ ;  /* 0x0000000402047c10 */ /* 0x000fca000ff1e0ff */
[----:B------:R-:W-:Y:S01]  /*0250*/  IMAD.X R3, RZ, RZ, UR5, P0 ;  /* 0x00000005ff037e24 */ /* 0x000fe200080e06ff */
[----:B-1----:R-:W-:-:S04]  /*0260*/  LEA R2, P0, R4, UR10, 0x2 ;  /* 0x0000000a04027c11 */ /* 0x002fc8000f8010ff */
[C---:B------:R-:W-:Y:S01]  /*0270*/  LEA.HI.X R3, R4.reuse, UR11, R3, 0x2, P0 ;  /* 0x0000000b04037c11 */ /* 0x040fe200080f1403 */
[----:B0-----:R-:W-:-:S05]  /*0280*/  IMAD R7, R4, R7, R6 ;  /* 0x0000000704077224 */ /* 0x001fca00078e0206 */
[----:B------:R0:W-:Y:S03]  /*0290*/  STG.E desc[UR8][R2.64], R7 ;  /* 0x0000000702007986 */ /* 0x0001e6000c101908 */
.L_x_18:
[----:B------:R-:W-:Y:S05]  /*02a0*/  BSYNC.RECONVERGENT B0 ;  /* 0x0000000000007941 */ /* 0x000fea0003800200 */
.L_x_17:
[----:B------:R-:W-:Y:S05]  /*02b0*/  @!P1 EXIT ;  /* 0x000000000000994d */ /* 0x000fea0003800000 */
[----:B------:R-:W1:Y:S01]  /*02c0*/  LDC.64 R4, c[0x0][0x390] ;  /* 0x0000e400ff047b82 */ /* 0x000e620000000a00 */
[----:B------:R-:W2:Y:S01]  /*02d0*/  LDCU.64 UR6, c[0x0][0x388] ;  /* 0x00007100ff0677ac */ /* 0x000ea20008000a00 */
[----:B------:R-:W-:-:S05]  /*02e0*/  IADD3 R0, P0, PT, R0, UR4, RZ ;  /* 0x0000000400007c10 */ /* 0x000fca000ff1e0ff */
[----:B0-----:R-:W-:Y:S01]  /*02f0*/  IMAD.X R3, RZ, RZ, UR5, P0 ;  /* 0x00000005ff037e24 */ /* 0x001fe200080e06ff */
[----:B--2---:R-:W-:-:S04]  /*0300*/  LEA R2, P0, R0, UR6, 0x2 ;  /* 0x0000000600027c11 */ /* 0x004fc8000f8010ff */
[C---:B------:R-:W-:Y:S01]  /*0310*/  LEA.HI.X R3, R0.reuse, UR7, R3, 0x2, P0 ;  /* 0x0000000700037c11 */ /* 0x040fe200080f1403 */
[----:B-1----:R-:W-:-:S05]  /*0320*/  IMAD R5, R0, R5, R4 ;  /* 0x0000000500057224 */ /* 0x002fca00078e0204 */
[----:B------:R-:W-:Y:S01]  /*0330*/  STG.E desc[UR8][R2.64], R5 ;  /* 0x0000000502007986 */ /* 0x000fe2000c101908 */
[----:B------:R-:W-:Y:S05]  /*0340*/  EXIT ;  /* 0x000000000000794d */ /* 0x000fea0003800000 */
.L_x_19:
        /* <DEDUP_REMOVED lines=11> */
.L_x_27:


//--------------------- .text._ZN3cub18CUB_300001_SM_10006detail8for_each13static_kernelINS2_12policy_hub_t12policy_500_tEmN6thrust24THRUST_300001_SM_1000_NS8cuda_cub20__uninitialized_fill7functorINS7_10device_ptrIiEEiEEEEvT0_T1_ --------------------------
	.section	.text._ZN3cub18CUB_300001_SM_10006detail8for_each13static_kernelINS2_12policy_hub_t12policy_500_tEmN6thrust24THRUST_300001_SM_1000_NS8cuda_cub20__uninitialized_fill7functorINS7_10device_ptrIiEEiEEEEvT0_T1_,"ax",@progbits
	.align	128
        .global         _ZN3cub18CUB_300001_SM_10006detail8for_each13static_kernelINS2_12policy_hub_t12policy_500_tEmN6thrust24THRUST_300001_SM_1000_NS8cuda_cub20__uninitialized_fill7functorINS7_10device_ptrIiEEiEEEEvT0_T1_
        .type           _ZN3cub18CUB_300001_SM_10006detail8for_each13static_kernelINS2_12policy_hub_t12policy_500_tEmN6thrust24THRUST_300001_SM_1000_NS8cuda_cub20__uninitialized_fill7functorINS7_10device_ptrIiEEiEEEEvT0_T1_,@function
        .size           _ZN3cub18CUB_300001_SM_10006detail8for_each13static_kernelINS2_12policy_hub_t12policy_500_tEmN6thrust24THRUST_300001_SM_1000_NS8cuda_cub20__uninitialized_fill7functorINS7_10device_ptrIiEEiEEEEvT0_T1_,(.L_x_28 - _ZN3cub18CUB_300001_SM_10006detail8for_each13static_kernelINS2_12policy_hub_t12policy_500_tEmN6thrust24THRUST_300001_SM_1000_NS8cuda_cub20__uninitialized_fill7functorINS7_10device_ptrIiEEiEEEEvT0_T1_)
        .other          _ZN3cub18CUB_300001_SM_10006detail8for_each13static_kernelINS2_12policy_hub_t12policy_500_tEmN6thrust24THRUST_300001_SM_1000_NS8cuda_cub20__uninitialized_fill7functorINS7_10device_ptrIiEEiEEEEvT0_T1_,@"STO_CUDA_ENTRY STV_DEFAULT"
_ZN3cub18CUB_300001_SM_10006detail8for_each13static_kernelINS2_12policy_hub_t12policy_500_tEmN6thrust24THRUST_300001_SM_1000_NS8cuda_cub20__uninitialized_fill7functorINS7_10device_ptrIiEEiEEEEvT0_T1_:
.text._ZN3cub18CUB_300001_SM_10006detail8for_each13static_kernelINS2_12policy_hub_t12policy_500_tEmN6thrust24THRUST_300001_SM_1000_NS8cuda_cub20__uninitialized_fill7functorINS7_10device_ptrIiEEiEEEEvT0_T1_:
        /* <DEDUP_REMOVED lines=8> */
[----:B------:R-:W-:-:S09]  /*0080*/  UISETP.GE.U32.AND.EX UP0, UPT, UR7, URZ, UPT, UP0 ;  /* 0x000000ff0700728c */ /* 0x000fd2000bf06100 */
[----:B--2---:R-:W-:Y:S05]  /*0090*/  BRA.U !UP0, `(.L_x_20) ;  /* 0x0000000108287547 */ /* 0x004fea000b800000 */
[----:B------:R-:W0:Y:S01]  /*00a0*/  S2R R0, SR_TID.X ;  /* 0x0000000000007919 */ /* 0x000e220000002100 */
[----:B------:R-:W1:Y:S01]  /*00b0*/  LDCU.64 UR6, c[0x0][0x388] ;  /* 0x00007100ff0677ac */ /* 0x000e620008000a00 */
[----:B------:R-:W2:Y:S01]  /*00c0*/  LDC R5, c[0x0][0x390] ;  /* 0x0000e400ff057b82 */ /* 0x000ea20000000800 */
[----:B0-----:R-:W-:-:S05]  /*00d0*/  IADD3 R0, P0, PT, R0, UR4, RZ ;  /* 0x0000000400007c10 */ /* 0x001fca000ff1e0ff */
[----:B------:R-:W-:Y:S01]  /*00e0*/  IMAD.X R3, RZ, RZ, UR5, P0 ;  /* 0x00000005ff037e24 */ /* 0x000fe200080e06ff */
[----:B-1----:R-:W-:-:S04]  /*00f0*/  LEA R2, P0, R0, UR6, 0x2 ;  /* 0x0000000600027c11 */ /* 0x002fc8000f8010ff */
[----:B------:R-:W-:-:S05]  /*0100*/  LEA.HI.X R3, R0, UR7, R3, 0x2, P0 ;  /* 0x0000000700037c11 */ /* 0x000fca00080f1403 */
[----:B--2---:R-:W-:Y:S04]  /*0110*/  STG.E desc[UR8][R2.64], R5 ;  /* 0x0000000502007986 */ /* 0x004fe8000c101908 */
[----:B------:R-:W-:Y:S01]  /*0120*/  STG.E desc[UR8][R2.64+0x400], R5 ;  /* 0x0004000502007986 */ /* 0x000fe2000c101908 */
[----:B------:R-:W-:Y:S05]  /*0130*/  EXIT ;  /* 0x000000000000794d */ /* 0x000fea0003800000 */
.L_x_20:
[----:B------:R-:W0:Y:S01]  /*0140*/  S2R R0, SR_TID.X ;  /* 0x0000000000007919 */ /* 0x000e220000002100 */
[----:B------:R-:W-:Y:S01]  /*0150*/  IMAD.U32 R2, RZ, RZ, UR7 ;  /* 0x00000007ff027e24 */ /* 0x000fe2000f8e00ff */
[----:B------:R-:W1:Y:S01]  /*0160*/  LDCU.64 UR10, c[0x0][0x388] ;  /* 0x00007100ff0a77ac */ /* 0x000e620008000a00 */
[----:B------:R-:W-:Y:S01]  /*0170*/  IMAD.U32 R4, RZ, RZ, UR7 ;  /* 0x00000007ff047e24 */ /* 0x000fe2000f8e00ff */
[----:B0-----:R-:W-:-:S04]  /*0180*/  ISETP.LT.U32.AND P0, PT, R0, UR6, PT ;  /* 0x0000000600007c0c */ /* 0x001fc8000bf01070 */
[----:B------:R-:W-:Y:S01]  /*0190*/  ISETP.GT.U32.AND.EX P0, PT, R2, RZ, PT, P0 ;  /* 0x000000ff0200720c */ /* 0x000fe20003f04100 */
[C---:B------:R-:W-:Y:S01]  /*01a0*/  VIADD R2, R0.reuse, 0x100 ;  /* 0x0000010000027836 */ /* 0x040fe20000000000 */
[----:B------:R-:W-:-:S04]  /*01b0*/  IADD3 R0, P2, PT, R0, UR4, RZ ;  /* 0x0000000400007c10 */ /* 0x000fc8000ff5e0ff */
[----:B------:R-:W-:Y:S01]  /*01c0*/  ISETP.LT.U32.AND P1, PT, R2, UR6, PT ;  /* 0x0000000602007c0c */ /* 0x000fe2000bf21070 */
[----:B------:R-:W-:Y:S01]  /*01d0*/  IMAD.X R3, RZ, RZ, UR5, P2 ;  /* 0x00000005ff037e24 */ /* 0x000fe200090e06ff */
[----:B-1----:R-:W-:Y:S02]  /*01e0*/  LEA R2, P2, R0, UR10, 0x2 ;  /* 0x0000000a00027c11 */ /* 0x002fe4000f8410ff */
[----:B------:R-:W-:Y:S02]  /*01f0*/  ISETP.GT.U32.AND.EX P1, PT, R4, RZ, PT, P1 ;  /* 0x000000ff0400720c */ /* 0x000fe40003f24110 */
[----:B------:R-:W-:Y:S01]  /*0200*/  LEA.HI.X R3, R0, UR11, R3, 0x2, P2 ;  /* 0x0000000b00037c11 */ /* 0x000fe200090f1403 */
[----:B------:R-:W0:Y:S04]  /*0210*/  @P0 LDC R5, c[0x0][0x390] ;  /* 0x0000e400ff050b82 */ /* 0x000e280000000800 */
[----:B0-----:R0:W-:Y:S06]  /*0220*/  @P0 STG.E desc[UR8][R2.64], R5 ;  /* 0x0000000502000986 */ /* 0x0011ec000c101908 */
[----:B------:R-:W-:Y:S05]  /*0230*/  @!P1 EXIT ;  /* 0x000000000000994d */ /* 0x000fea0003800000 */
[----:B0-----:R-:W0:Y:S02]  /*0240*/  LDC R5, c[0x0][0x390] ;  /* 0x0000e400ff057b82 */ /* 0x001e240000000800 */
[----:B0-----:R-:W-:Y:S01]  /*0250*/  STG.E desc[UR8][R2.64+0x400], R5 ;  /* 0x0004000502007986 */ /* 0x001fe2000c101908 */
[----:B------:R-:W-:Y:S05]  /*0260*/  EXIT ;  /* 0x000000000000794d */ /* 0x000fea0003800000 */
.L_x_21:
        /* <DEDUP_REMOVED lines=9> */
.L_x_28:


//--------------------- .text._ZN3cub18CUB_300001_SM_10006detail11EmptyKernelIvEEvv --------------------------
	.section	.text._ZN3cub18CUB_300001_SM_10006detail11EmptyKernelIvEEvv,"ax",@progbits
	.align	128
        .global         _ZN3cub18CUB_300001_SM_10006detail11EmptyKernelIvEEvv
        .type           _ZN3cub18CUB_300001_SM_10006detail11EmptyKernelIvEEvv,@function
        .size           _ZN3cub18CUB_300001_SM_10006detail11EmptyKernelIvEEvv,(.L_x_29 - _ZN3cub18CUB_300001_SM_10006detail11EmptyKernelIvEEvv)
        .other          _ZN3cub18CUB_300001_SM_10006detail11EmptyKernelIvEEvv,@"STO_CUDA_ENTRY STV_DEFAULT"
_ZN3cub18CUB_300001_SM_10006detail11EmptyKernelIvEEvv:
.text._ZN3cub18CUB_300001_SM_10006detail11EmptyKernelIvEEvv:
[----:B------:R-:W-:Y:S01]  /*0000*/  LDC R1, c[0x0][0x37c] ;  /* 0x0000df00ff017b82 */ /* 0x000fe20000000800 */
[----:B------:R-:W-:Y:S05]  /*0010*/  EXIT ;  /* 0x000000000000794d */ /* 0x000fea0003800000 */
.L_x_22:
        /* <DEDUP_REMOVED lines=14> */
.L_x_29:


//--------------------- .nv.shared.reserved.0     --------------------------
	.section	.nv.shared.reserved.0,"aw",@nobits
	.weak		__nv_reservedSMEM_offset_0_alias
	.size		__nv_reservedSMEM_offset_0_alias, 0, 64
	.other		__nv_reservedSMEM_offset_0_alias,@"STO_CUDA_RESERVED_SHARED STV_DEFAULT"
__nv_reservedSMEM_offset_0_alias:
	.zero		0
	.zero		64


//--------------------- .nv.global                --------------------------
	.section	.nv.global,"aw",@nobits
.nv.global:
	.type		_ZN34_INTERNAL_fea79c64_4_k_cu_6702564e6thrust24THRUST_300001_SM_1000_NS3seqE,@object
	.size		_ZN34_INTERNAL_fea79c64_4_k_cu_6702564e6thrust24THRUST_300001_SM_1000_NS3seqE,(_ZN34_INTERNAL_fea79c64_4_k_cu_6702564e4cuda3std3__48in_placeE - _ZN34_INTERNAL_fea79c64_4_k_cu_6702564e6thrust24THRUST_300001_SM_1000_NS3seqE)
_ZN34_INTERNAL_fea79c64_4_k_cu_6702564e6thrust24THRUST_300001_SM_1000_NS3seqE:
	.zero		1
	.type		_ZN34_INTERNAL_fea79c64_4_k_cu_6702564e4cuda3std3__48in_placeE,@object
	.size		_ZN34_INTERNAL_fea79c64_4_k_cu_6702564e4cuda3std3__48in_placeE,(_ZN34_INTERNAL_fea79c64_4_k_cu_6702564e4cuda3std6ranges3__45__cpo4sizeE - _ZN34_INTERNAL_fea79c64_4_k_cu_6702564e4cuda3std3__48in_placeE)
_ZN34_INTERNAL_fea79c64_4_k_cu_6702564e4cuda3std3__48in_placeE:
	.zero		1
	.type		_ZN34_INTERNAL_fea79c64_4_k_cu_6702564e4cuda3std6ranges3__45__cpo4sizeE,@object
	.size		_ZN34_INTERNAL_fea79c64_4_k_cu_6702564e4cuda3std6ranges3__45__cpo4sizeE,(_ZN34_INTERNAL_fea79c64_4_k_cu_6702564e6thrust24THRUST_300001_SM_1000_NS12placeholders2_3E - _ZN34_INTERNAL_fea79c64_4_k_cu_6702564e4cuda3std6ranges3__45__cpo4sizeE)
_ZN34_INTERNAL_fea79c64_4_k_cu_6702564e4cuda3std6ranges3__45__cpo4sizeE:
	.zero		1
	.type		_ZN34_INTERNAL_fea79c64_4_k_cu_6702564e6thrust24THRUST_300001_SM_1000_NS12placeholders2_3E,@object
	.size		_ZN34_INTERNAL_fea79c64_4_k_cu_6702564e6thrust24THRUST_300001_SM_1000_NS12placeholders2_3E,(_ZN34_INTERNAL_fea79c64_4_k_cu_6702564e4cuda3std3__45__cpo6cbeginE - _ZN34_INTERNAL_fea79c64_4_k_cu_6702564e6thrust24THRUST_300001_SM_1000_NS12placeholders2_3E)
_ZN34_INTERNAL_fea79c64_4_k_cu_6702564e6thrust24THRUST_300001_SM_1000_NS12placeholders2_3E:
	.zero		1
	.type		_ZN34_INTERNAL_fea79c64_4_k_cu_6702564e4cuda3std3__45__cpo6cbeginE,@object
	.size		_ZN34_INTERNAL_fea79c64_4_k_cu_6702564e4cuda3std3__45__cpo6cbeginE,(_ZN34_INTERNAL_fea79c64_4_k_cu_6702564e4cuda3std6ranges3__45__cpo6cbeginE - _ZN34_INTERNAL_fea79c64_4_k_cu_6702564e4cuda3std3__45__cpo6cbeginE)
_ZN34_INTERNAL_fea79c64_4_k_cu_6702564e4cuda3std3__45__cpo6cbeginE:
	.zero		1
	.type		_ZN34_INTERNAL_fea79c64_4_k_cu_6702564e4cuda3std6ranges3__45__cpo6cbeginE,@object
	.size		_ZN34_INTERNAL_fea79c64_4_k_cu_6702564e4cuda3std6ranges3__45__cpo6cbeginE,(_ZN34_INTERNAL_fea79c64_4_k_cu_6702564e6thrust24THRUST_300001_SM_1000_NS12placeholders2_7E - _ZN34_INTERNAL_fea79c64_4_k_cu_6702564e4cuda3std6ranges3__45__cpo6cbeginE)
_ZN34_INTERNAL_fea79c64_4_k_cu_6702564e4cuda3std6ranges3__45__cpo6cbeginE:
	.zero		1
	.type		_ZN34_INTERNAL_fea79c64_4_k_cu_6702564e6thrust24THRUST_300001_SM_1000_NS12placeholders2_7E,@object
	.size		_ZN34_INTERNAL_fea79c64_4_k_cu_6702564e6thrust24THRUST_300001_SM_1000_NS12placeholders2_7E,(_ZN34_INTERNAL_fea79c64_4_k_cu_6702564e4cuda3std3__45__cpo7crbeginE - _ZN34_INTERNAL_fea79c64_4_k_cu_6702564e6thrust24THRUST_300001_SM_1000_NS12placeholders2_7E)
_ZN34_INTERNAL_fea79c64_4_k_cu_6702564e6thrust24THRUST_300001_SM_1000_NS12placeholders2_7E:
	.zero		1
	.type		_ZN34_INTERNAL_fea79c64_4_k_cu_6702564e4cuda3std3__45__cpo7crbeginE,@object
	.size		_ZN34_INTERNAL_fea79c64_4_k_cu_6702564e4cuda3std3__45__cpo7crbeginE,(_ZN34_INTERNAL_fea79c64_4_k_cu_6702564e4cuda3std6ranges3__45__cpo4nextE - _ZN34_INTERNAL_fea79c64_4_k_cu_6702564e4cuda3std3__45__cpo7crbeginE)
_ZN34_INTERNAL_fea79c64_4_k_cu_6702564e4cuda3std3__45__cpo7crbeginE:
	.zero		1
	.type		_ZN34_INTERNAL_fea79c64_4_k_cu_6702564e4cuda3std6ranges3__45__cpo4nextE,@object
	.size		_ZN34_INTERNAL_fea79c64_4_k_cu_6702564e4cuda3std6ranges3__45__cpo4nextE,(_ZN34_INTERNAL_fea79c64_4_k_cu_6702564e4cuda3std6ranges3__45__cpo4swapE - _ZN34_INTERNAL_fea79c64_4_k_cu_6702564e4cuda3std6ranges3__45__cpo4nextE)
_ZN34_INTERNAL_fea79c64_4_k_cu_6702564e4cuda3std6ranges3__45__cpo4nextE:
	.zero		1
	.type		_ZN34_INTERNAL_fea79c64_4_k_cu_6702564e4cuda3std6ranges3__45__cpo4swapE,@object
	.size		_ZN34_INTERNAL_fea79c64_4_k_cu_6702564e4cuda3std6ranges3__45__cpo4swapE,(_ZN34_INTERNAL_fea79c64_4_k_cu_6702564e6thrust24THRUST_300001_SM_1000_NS8cuda_cub10par_nosyncE - _ZN34_INTERNAL_fea79c64_4_k_cu_6702564e4cuda3std6ranges3__45__cpo4swapE)
_ZN34_INTERNAL_fea79c64_4_k_cu_6702564e4cuda3std6ranges3__45__cpo4swapE:
	.zero		1
	.type		_ZN34_INTERNAL_fea79c64_4_k_cu_6702564e6thrust24THRUST_300001_SM_1000_NS8cuda_cub10par_nosyncE,@object
	.size		_ZN34_INTERNAL_fea79c64_4_k_cu_6702564e6thrust24THRUST_300001_SM_1000_NS8cuda_cub10par_nosyncE,(_ZN34_INTERNAL_fea79c64_4_k_cu_6702564e6thrust24THRUST_300001_SM_1000_NS12placeholders2_9E - _ZN34_INTERNAL_fea79c64_4_k_cu_6702564e6thrust24THRUST_300001_SM_1000_NS8cuda_cub10par_nosyncE)
_ZN34_INTERNAL_fea79c64_4_k_cu_6702564e6thrust24THRUST_300001_SM_1000_NS8cuda_cub10par_nosyncE:
	.zero		1
	.type		_ZN34_INTERNAL_fea79c64_4_k_cu_6702564e6thrust24THRUST_300001_SM_1000_NS12placeholders2_9E,@object
	.size		_ZN34_INTERNAL_fea79c64_4_k_cu_6702564e6thrust24THRUST_300001_SM_1000_NS12placeholders2_9E,(_ZN34_INTERNAL_fea79c64_4_k_cu_6702564e4cuda3std3__436_GLOBAL__N__fea79c64_4_k_cu_6702564e6ignoreE - _ZN34_INTERNAL_fea79c64_4_k_cu_6702564e6thrust24THRUST_300001_SM_1000_NS12placeholders2_9E)
_ZN34_INTERNAL_fea79c64_4_k_cu_6702564e6thrust24THRUST_300001_SM_1000_NS12placeholders2_9E:
	.zero		1
	.type		_ZN34_INTERNAL_fea79c64_4_k_cu_6702564e4cuda3std3__436_GLOBAL__N__fea79c64_4_k_cu_6702564e6ignoreE,@object
	.size		_ZN34_INTERNAL_fea79c64_4_k_cu_6702564e4cuda3std3__436_GLOBAL__N__fea79c64_4_k_cu_6702564e6ignoreE,(_ZN34_INTERNAL_fea79c64_4_k_cu_6702564e4cuda3std6ranges3__45__cpo4dataE - _ZN34_INTERNAL_fea79c64_4_k_cu_6702564e4cuda3std3__436_GLOBAL__N__fea79c64_4_k_cu_6702564e6ignoreE)
_ZN34_INTERNAL_fea79c64_4_k_cu_6702564e4cuda3std3__436_GLOBAL__N__fea79c64_4_k_cu_6702564e6ignoreE:
	.zero		1
	.type		_ZN34_INTERNAL_fea79c64_4_k_cu_6702564e4cuda3std6ranges3__45__cpo4dataE,@object
	.size		_ZN34_INTERNAL_fea79c64_4_k_cu_6702564e4cuda3std6ranges3__45__cpo4dataE,(_ZN34_INTERNAL_fea79c64_4_k_cu_6702564e6thrust24THRUST_300001_SM_1000_NS12placeholders2_1E - _ZN34_INTERNAL_fea79c64_4_k_cu_6702564e4cuda3std6ranges3__45__cpo4dataE)
_ZN34_INTERNAL_fea79c64_4_k_cu_6702564e4cuda3std6ranges3__45__cpo4dataE:
	.zero		1
	.type		_ZN34_INTERNAL_fea79c64_4_k_cu_6702564e6thrust24THRUST_300001_SM_1000_NS12placeholders2_1E,@object
	.size		_ZN34_INTERNAL_fea79c64_4_k_cu_6702564e6thrust24THRUST_300001_SM_1000_NS12placeholders2_1E,(_ZN34_INTERNAL_fea79c64_4_k_cu_6702564e4cuda3std3__45__cpo5beginE - _ZN34_INTERNAL_fea79c64_4_k_cu_6702564e6thrust24THRUST_300001_SM_1000_NS12placeholders2_1E)
_ZN34_INTERNAL_fea79c64_4_k_cu_6702564e6thrust24THRUST_300001_SM_1000_NS12placeholders2_1E:
	.zero		1
	.type		_ZN34_INTERNAL_fea79c64_4_k_cu_6702564e4cuda3std3__45__cpo5beginE,@object
	.size		_ZN34_INTERNAL_fea79c64_4_k_cu_6702564e4cuda3std3__45__cpo5beginE,(_ZN34_INTERNAL_fea79c64_4_k_cu_6702564e4cuda3std6ranges3__45__cpo5beginE - _ZN34_INTERNAL_fea79c64_4_k_cu_6702564e4cuda3std3__45__cpo5beginE)
_ZN34_INTERNAL_fea79c64_4_k_cu_6702564e4cuda3std3__45__cpo5beginE:
	.zero		1
	.type		_ZN34_INTERNAL_fea79c64_4_k_cu_6702564e4cuda3std6ranges3__45__cpo5beginE,@object
	.size		_ZN34_INTERNAL_fea79c64_4_k_cu_6702564e4cuda3std6ranges3__45__cpo5beginE,(_ZN34_INTERNAL_fea79c64_4_k_cu_6702564e6thrust24THRUST_300001_SM_1000_NS12placeholders2_5E - _ZN34_INTERNAL_fea79c64_4_k_cu_6702564e4cuda3std6ranges3__45__cpo5beginE)
_ZN34_INTERNAL_fea79c64_4_k_cu_6702564e4cuda3std6ranges3__45__cpo5beginE:
	.zero		1
	.type		_ZN34_INTERNAL_fea79c64_4_k_cu_6702564e6thrust24THRUST_300001_SM_1000_NS12placeholders2_5E,@object
	.size		_ZN34_INTERNAL_fea79c64_4_k_cu_6702564e6thrust24THRUST_300001_SM_1000_NS12placeholders2_5E,(_ZN34_INTERNAL_fea79c64_4_k_cu_6702564e4cuda3std3__45__cpo6rbeginE - _ZN34_INTERNAL_fea79c64_4_k_cu_6702564e6thrust24THRUST_300001_SM_1000_NS12placeholders2_5E)
_ZN34_INTERNAL_fea79c64_4_k_cu_6702564e6thrust24THRUST_300001_SM_1000_NS12placeholders2_5E:
	.zero		1
	.type		_ZN34_INTERNAL_fea79c64_4_k_cu_6702564e4cuda3std3__45__cpo6rbeginE,@object
	.size		_ZN34_INTERNAL_fea79c64_4_k_cu_6702564e4cuda3std3__45__cpo6rbeginE,(_ZN34_INTERNAL_fea79c64_4_k_cu_6702564e4cuda3std6ranges3__45__cpo7advanceE - _ZN34_INTERNAL_fea79c64_4_k_cu_6702564e4cuda3std3__45__cpo6rbeginE)
_ZN34_INTERNAL_fea79c64_4_k_cu_6702564e4cuda3std3__45__cpo6rbeginE:
	.zero		1
	.type		_ZN34_INTERNAL_fea79c64_4_k_cu_6702564e4cuda3std6ranges3__45__cpo7advanceE,@object
	.size		_ZN34_INTERNAL_fea79c64_4_k_cu_6702564e4cuda3std6ranges3__45__cpo7advanceE,(_ZN34_INTERNAL_fea79c64_4_k_cu_6702564e4cuda3std3__47nulloptE - _ZN34_INTERNAL_fea79c64_4_k_cu_6702564e4cuda3std6ranges3__45__cpo7advanceE)
_ZN34_INTERNAL_fea79c64_4_k_cu_6702564e4cuda3std6ranges3__45__cpo7advanceE:
	.zero		1
	.type		_ZN34_INTERNAL_fea79c64_4_k_cu_6702564e4cuda3std3__47nulloptE,@object
	.size		_ZN34_INTERNAL_fea79c64_4_k_cu_6702564e4cuda3std3__47nulloptE,(_ZN34_INTERNAL_fea79c64_4_k_cu_6702564e4cuda3std6ranges3__45__cpo8distanceE - _ZN34_INTERNAL_fea79c64_4_k_cu_6702564e4cuda3std3__47nulloptE)
_ZN34_INTERNAL_fea79c64_4_k_cu_6702564e4cuda3std3__47nulloptE:
	.zero		1
	.type		_ZN34_INTERNAL_fea79c64_4_k_cu_6702564e4cuda3std6ranges3__45__cpo8distanceE,@object
	.size		_ZN34_INTERNAL_fea79c64_4_k_cu_6702564e4cuda3std6ranges3__45__cpo8distanceE,(_ZN34_INTERNAL_fea79c64_4_k_cu_6702564e6thrust24THRUST_300001_SM_1000_NS12placeholders3_10E - _ZN34_INTERNAL_fea79c64_4_k_cu_6702564e4cuda3std6ranges3__45__cpo8distanceE)
_ZN34_INTERNAL_fea79c64_4_k_cu_6702564e4cuda3std6ranges3__45__cpo8distanceE:
	.zero		1
	.type		_ZN34_INTERNAL_fea79c64_4_k_cu_6702564e6thrust24THRUST_300001_SM_1000_NS12placeholders3_10E,@object
	.size		_ZN34_INTERNAL_fea79c64_4_k_cu_6702564e6thrust24THRUST_300001_SM_1000_NS12placeholders3_10E,(_ZN34_INTERNAL_fea79c64_4_k_cu_6702564e4cuda3std3__419piecewise_constructE - _ZN34_INTERNAL_fea79c64_4_k_cu_6702564e6thrust24THRUST_300001_SM_1000_NS12placeholders3_10E)
_ZN34_INTERNAL_fea79c64_4_k_cu_6702564e6thrust24THRUST_300001_SM_1000_NS12placeholders3_10E:
	.zero		1
	.type		_ZN34_INTERNAL_fea79c64_4_k_cu_6702564e4cuda3std3__419piecewise_constructE,@object
	.size		_ZN34_INTERNAL_fea79c64_4_k_cu_6702564e4cuda3std3__419piecewise_constructE,(_ZN34_INTERNAL_fea79c64_4_k_cu_6702564e4cuda3std6ranges3__45__cpo5cdataE - _ZN34_INTERNAL_fea79c64_4_k_cu_6702564e4cuda3std3__419piecewise_constructE)
_ZN34_INTERNAL_fea79c64_4_k_cu_6702564e4cuda3std3__419piecewise_constructE:
	.zero		1
	.type		_ZN34_INTERNAL_fea79c64_4_k_cu_6702564e4cuda3std6ranges3__45__cpo5cdataE,@object
	.size		_ZN34_INTERNAL_fea79c64_4_k_cu_6702564e4cuda3std6ranges3__45__cpo5cdataE,(_ZN34_INTERNAL_fea79c64_4_k_cu_6702564e6thrust24THRUST_300001_SM_1000_NS12placeholders2_2E - _ZN34_INTERNAL_fea79c64_4_k_cu_6702564e4cuda3std6ranges3__45__cpo5cdataE)
_ZN34_INTERNAL_fea79c64_4_k_cu_6702564e4cuda3std6ranges3__45__cpo5cdataE:
	.zero		1
	.type		_ZN34_INTERNAL_fea79c64_4_k_cu_6702564e6thrust24THRUST_300001_SM_1000_NS12placeholders2_2E,@object
	.size		_ZN34_INTERNAL_fea79c64_4_k_cu_6702564e6thrust24THRUST_300001_SM_1000_NS12placeholders2_2E,(_ZN34_INTERNAL_fea79c64_4_k_cu_6702564e4cuda3std3__45__cpo3endE - _ZN34_INTERNAL_fea79c64_4_k_cu_6702564e6thrust24THRUST_300001_SM_1000_NS12placeholders2_2E)
_ZN34_INTERNAL_fea79c64_4_k_cu_6702564e6thrust24THRUST_300001_SM_1000_NS12placeholders2_2E:
	.zero		1
	.type		_ZN34_INTERNAL_fea79c64_4_k_cu_6702564e4cuda3std3__45__cpo3endE,@object
	.size		_ZN34_INTERNAL_fea79c64_4_k_cu_6702564e4cuda3std3__45__cpo3endE,(_ZN34_INTERNAL_fea79c64_4_k_cu_6702564e4cuda3std6ranges3__45__cpo3endE - _ZN34_INTERNAL_fea79c64_4_k_cu_6702564e4cuda3std3__45__cpo3endE)
_ZN34_INTERNAL_fea79c64_4_k_cu_6702564e4cuda3std3__45__cpo3endE:
	.zero		1
	.type		_ZN34_INTERNAL_fea79c64_4_k_cu_6702564e4cuda3std6ranges3__45__cpo3endE,@object
	.size		_ZN34_INTERNAL_fea79c64_4_k_cu_6702564e4cuda3std6ranges3__45__cpo3endE,(_ZN34_INTERNAL_fea79c64_4_k_cu_6702564e6thrust24THRUST_300001_SM_1000_NS12placeholders2_6E - _ZN34_INTERNAL_fea79c64_4_k_cu_6702564e4cuda3std6ranges3__45__cpo3endE)
_ZN34_INTERNAL_fea79c64_4_k_cu_6702564e4cuda3std6ranges3__45__cpo3endE:
	.zero		1
	.type		_ZN34_INTERNAL_fea79c64_4_k_cu_6702564e6thrust24THRUST_300001_SM_1000_NS12placeholders2_6E,@object
	.size		_ZN34_INTERNAL_fea79c64_4_k_cu_6702564e6thrust24THRUST_300001_SM_1000_NS12placeholders2_6E,(_ZN34_INTERNAL_fea79c64_4_k_cu_6702564e4cuda3std3__45__cpo4rendE - _ZN34_INTERNAL_fea79c64_4_k_cu_6702564e6thrust24THRUST_300001_SM_1000_NS12placeholders2_6E)
_ZN34_INTERNAL_fea79c64_4_k_cu_6702564e6thrust24THRUST_300001_SM_1000_NS12placeholders2_6E:
	.zero		1
	.type		_ZN34_INTERNAL_fea79c64_4_k_cu_6702564e4cuda3std3__45__cpo4rendE,@object
	.size		_ZN34_INTERNAL_fea79c64_4_k_cu_6702564e4cuda3std3__45__cpo4rendE,(_ZN34_INTERNAL_fea79c64_4_k_cu_6702564e4cuda3std6ranges3__45__cpo9iter_swapE - _ZN34_INTERNAL_fea79c64_4_k_cu_6702564e4cuda3std3__45__cpo4rendE)
_ZN34_INTERNAL_fea79c64_4_k_cu_6702564e4cuda3std3__45__cpo4rendE:
	.zero		1
	.type		_ZN34_INTERNAL_fea79c64_4_k_cu_6702564e4cuda3std6ranges3__45__cpo9iter_swapE,@object
	.size		_ZN34_INTERNAL_fea79c64_4_k_cu_6702564e4cuda3std6ranges3__45__cpo9iter_swapE,(_ZN34_INTERNAL_fea79c64_4_k_cu_6702564e4cuda3std3__48unexpectE - _ZN34_INTERNAL_fea79c64_4_k_cu_6702564e4cuda3std6ranges3__45__cpo9iter_swapE)
_ZN34_INTERNAL_fea79c64_4_k_cu_6702564e4cuda3std6ranges3__45__cpo9iter_swapE:
	.zero		1
	.type		_ZN34_INTERNAL_fea79c64_4_k_cu_6702564e4cuda3std3__48unexpectE,@object
	.size		_ZN34_INTERNAL_fea79c64_4_k_cu_6702564e4cuda3std3__48unexpectE,(_ZN34_INTERNAL_fea79c64_4_k_cu_6702564e6thrust24THRUST_300001_SM_1000_NS8cuda_cub3parE - _ZN34_INTERNAL_fea79c64_4_k_cu_6702564e4cuda3std3__48unexpectE)
_ZN34_INTERNAL_fea79c64_4_k_cu_6702564e4cuda3std3__48unexpectE:
	.zero		1
	.type		_ZN34_INTERNAL_fea79c64_4_k_cu_6702564e6thrust24THRUST_300001_SM_1000_NS8cuda_cub3parE,@object
	.size		_ZN34_INTERNAL_fea79c64_4_k_cu_6702564e6thrust24THRUST_300001_SM_1000_NS8cuda_cub3parE,(_ZN34_INTERNAL_fea79c64_4_k_cu_6702564e6thrust24THRUST_300001_SM_1000_NS12placeholders2_4E - _ZN34_INTERNAL_fea79c64_4_k_cu_6702564e6thrust24THRUST_300001_SM_1000_NS8cuda_cub3parE)
_ZN34_INTERNAL_fea79c64_4_k_cu_6702564e6thrust24THRUST_300001_SM_1000_NS8cuda_cub3parE:
	.zero		1
	.type		_ZN34_INTERNAL_fea79c64_4_k_cu_6702564e6thrust24THRUST_300001_SM_1000_NS12placeholders2_4E,@object
	.size		_ZN34_INTERNAL_fea79c64_4_k_cu_6702564e6thrust24THRUST_300001_SM_1000_NS12placeholders2_4E,(_ZN34_INTERNAL_fea79c64_4_k_cu_6702564e4cuda3std3__45__cpo4cendE - _ZN34_INTERNAL_fea79c64_4_k_cu_6702564e6thrust24THRUST_300001_SM_1000_NS12placeholders2_4E)
_ZN34_INTERNAL_fea79c64_4_k_cu_6702564e6thrust24THRUST_300001_SM_1000_NS12placeholders2_4E:
	.zero		1
	.type		_ZN34_INTERNAL_fea79c64_4_k_cu_6702564e4cuda3std3__45__cpo4cendE,@object
	.size		_ZN34_INTERNAL_fea79c64_4_k_cu_6702564e4cuda3std3__45__cpo4cendE,(_ZN34_INTERNAL_fea79c64_4_k_cu_6702564e4cuda3std6ranges3__45__cpo4cendE - _ZN34_INTERNAL_fea79c64_4_k_cu_6702564e4cuda3std3__45__cpo4cendE)
_ZN34_INTERNAL_fea79c64_4_k_cu_6702564e4cuda3std3__45__cpo4cendE:
	.zero		1
	.type		_ZN34_INTERNAL_fea79c64_4_k_cu_6702564e4cuda3std6ranges3__45__cpo4cendE,@object
	.size		_ZN34_INTERNAL_fea79c64_4_k_cu_6702564e4cuda3std6ranges3__45__cpo4cendE,(_ZN34_INTERNAL_fea79c64_4_k_cu_6702564e4cuda3std3__420unreachable_sentinelE - _ZN34_INTERNAL_fea79c64_4_k_cu_6702564e4cuda3std6ranges3__45__cpo4cendE)
_ZN34_INTERNAL_fea79c64_4_k_cu_6702564e4cuda3std6ranges3__45__cpo4cendE:
	.zero		1
	.type		_ZN34_INTERNAL_fea79c64_4_k_cu_6702564e4cuda3std3__420unreachable_sentinelE,@object
	.size		_ZN34_INTERNAL_fea79c64_4_k_cu_6702564e4cuda3std3__420unreachable_sentinelE,(_ZN34_INTERNAL_fea79c64_4_k_cu_6702564e4cuda3std6ranges3__45__cpo5ssizeE - _ZN34_INTERNAL_fea79c64_4_k_cu_6702564e4cuda3std3__420unreachable_sentinelE)
_ZN34_INTERNAL_fea79c64_4_k_cu_6702564e4cuda3std3__420unreachable_sentinelE:
	.zero		1
	.type		_ZN34_INTERNAL_fea79c64_4_k_cu_6702564e4cuda3std6ranges3__45__cpo5ssizeE,@object
	.size		_ZN34_INTERNAL_fea79c64_4_k_cu_6702564e4cuda3std6ranges3__45__cpo5ssizeE,(_ZN34_INTERNAL_fea79c64_4_k_cu_6702564e6thrust24THRUST_300001_SM_1000_NS12placeholders2_8E - _ZN34_INTERNAL_fea79c64_4_k_cu_6702564e4cuda3std6ranges3__45__cpo5ssizeE)
_ZN34_INTERNAL_fea79c64_4_k_cu_6702564e4cuda3std6ranges3__45__cpo5ssizeE:
	.zero		1
	.type		_ZN34_INTERNAL_fea79c64_4_k_cu_6702564e6thrust24THRUST_300001_SM_1000_NS12placeholders2_8E,@object
	.size		_ZN34_INTERNAL_fea79c64_4_k_cu_6702564e6thrust24THRUST_300001_SM_1000_NS12placeholders2_8E,(_ZN34_INTERNAL_fea79c64_4_k_cu_6702564e4cuda3std3__45__cpo5crendE - _ZN34_INTERNAL_fea79c64_4_k_cu_6702564e6thrust24THRUST_300001_SM_1000_NS12placeholders2_8E)
_ZN34_INTERNAL_fea79c64_4_k_cu_6702564e6thrust24THRUST_300001_SM_1000_NS12placeholders2_8E:
	.zero		1
	.type		_ZN34_INTERNAL_fea79c64_4_k_cu_6702564e4cuda3std3__45__cpo5crendE,@object
	.size		_ZN34_INTERNAL_fea79c64_4_k_cu_6702564e4cuda3std3__45__cpo5crendE,(_ZN34_INTERNAL_fea79c64_4_k_cu_6702564e4cuda3std6ranges3__45__cpo4prevE - _ZN34_INTERNAL_fea79c64_4_k_cu_6702564e4cuda3std3__45__cpo5crendE)
_ZN34_INTERNAL_fea79c64_4_k_cu_6702564e4cuda3std3__45__cpo5crendE:
	.zero		1
	.type		_ZN34_INTERNAL_fea79c64_4_k_cu_6702564e4cuda3std6ranges3__45__cpo4prevE,@object
	.size		_ZN34_INTERNAL_fea79c64_4_k_cu_6702564e4cuda3std6ranges3__45__cpo4prevE,(_ZN34_INTERNAL_fea79c64_4_k_cu_6702564e4cuda3std6ranges3__45__cpo9iter_moveE - _ZN34_INTERNAL_fea79c64_4_k_cu_6702564e4cuda3std6ranges3__45__cpo4prevE)
_ZN34_INTERNAL_fea79c64_4_k_cu_6702564e4cuda3std6ranges3__45__cpo4prevE:
	.zero		1
	.type		_ZN34_INTERNAL_fea79c64_4_k_cu_6702564e4cuda3std6ranges3__45__cpo9iter_moveE,@object
	.size		_ZN34_INTERNAL_fea79c64_4_k_cu_6702564e4cuda3std6ranges3__45__cpo9iter_moveE,(_ZN34_INTERNAL_fea79c64_4_k_cu_6702564e6thrust24THRUST_300001_SM_1000_NS6system6detail10sequential3seqE - _ZN34_INTERNAL_fea79c64_4_k_cu_6702564e4cuda3std6ranges3__45__cpo9iter_moveE)
_ZN34_INTERNAL_fea79c64_4_k_cu_6702564e4cuda3std6ranges3__45__cpo9iter_moveE:
	.zero		1
	.type		_ZN34_INTERNAL_fea79c64_4_k_cu_6702564e6thrust24THRUST_300001_SM_1000_NS6system6detail10sequential3seqE,@object
	.size		_ZN34_INTERNAL_fea79c64_4_k_cu_6702564e6thrust24THRUST_300001_SM_1000_NS6system6detail10sequential3seqE,(.L_31 - _ZN34_INTERNAL_fea79c64_4_k_cu_6702564e6thrust24THRUST_300001_SM_1000_NS6system6detail10sequential3seqE)
_ZN34_INTERNAL_fea79c64_4_k_cu_6702564e6thrust24THRUST_300001_SM_1000_NS6system6detail10sequential3seqE:
	.zero		1
.L_31:


//--------------------- .nv.constant0._ZN3cub18CUB_300001_SM_10006detail8for_each13static_kernelINS2_12policy_hub_t12policy_500_tElNS2_12op_wrapper_tIl3modN6thrust24THRUST_300001_SM_1000_NS12zip_iteratorIN4cuda3std3__45tupleIJNS9_6detail15normal_iteratorINS9_10device_ptrIiEEEESJ_SJ_EEEEEEEEEvT0_T1_ --------------------------
	.section	.nv.constant0._ZN3cub18CUB_300001_SM_10006detail8for_each13static_kernelINS2_12policy_hub_t12policy_500_tElNS2_12op_wrapper_tIl3modN6thrust24THRUST_300001_SM_1000_NS12zip_iteratorIN4cuda3std3__45tupleIJNS9_6detail15normal_iteratorINS9_10device_ptrIiEEEESJ_SJ_EEEEEEEEEvT0_T1_,"a",@progbits
	.sectionflags	@""
	.align	4
.nv.constant0._ZN3cub18CUB_300001_SM_10006detail8for_each13static_kernelINS2_12policy_hub_t12policy_500_tElNS2_12op_wrapper_tIl3modN6thrust24THRUST_300001_SM_1000_NS12zip_iteratorIN4cuda3std3__45tupleIJNS9_6detail15normal_iteratorINS9_10device_ptrIiEEEESJ_SJ_EEEEEEEEEvT0_T1_:
	.zero		936


//--------------------- .nv.constant0._ZN3cub18CUB_300001_SM_10006detail8for_each13static_kernelINS2_12policy_hub_t12policy_500_tElNS2_12op_wrapper_tIl3mulN6thrust24THRUST_300001_SM_1000_NS12zip_iteratorIN4cuda3std3__45tupleIJNS9_6detail15normal_iteratorINS9_10device_ptrIiEEEESJ_SJ_EEEEEEEEEvT0_T1_ --------------------------
	.section	.nv.constant0._ZN3cub18CUB_300001_SM_10006detail8for_each13static_kernelINS2_12policy_hub_t12policy_500_tElNS2_12op_wrapper_tIl3mulN6thrust24THRUST_300001_SM_1000_NS12zip_iteratorIN4cuda3std3__45tupleIJNS9_6detail15normal_iteratorINS9_10device_ptrIiEEEESJ_SJ_EEEEEEEEEvT0_T1_,"a",@progbits
	.sectionflags	@""
	.align	4
.nv.constant0._ZN3cub18CUB_300001_SM_10006detail8for_each13static_kernelINS2_12policy_hub_t12policy_500_tElNS2_12op_wrapper_tIl3mulN6thrust24THRUST_300001_SM_1000_NS12zip_iteratorIN4cuda3std3__45tupleIJNS9_6detail15normal_iteratorINS9_10device_ptrIiEEEESJ_SJ_EEEEEEEEEvT0_T1_:
	.zero		936


//--------------------- .nv.constant0._ZN3cub18CUB_300001_SM_10006detail8for_each13static_kernelINS2_12policy_hub_t12policy_500_tElNS2_12op_wrapper_tIl3subN6thrust24THRUST_300001_SM_1000_NS12zip_iteratorIN4cuda3std3__45tupleIJNS9_6detail15normal_iteratorINS9_10device_ptrIiEEEESJ_SJ_EEEEEEEEEvT0_T1_ --------------------------
	.section	.nv.constant0._ZN3cub18CUB_300001_SM_10006detail8for_each13static_kernelINS2_12policy_hub_t12policy_500_tElNS2_12op_wrapper_tIl3subN6thrust24THRUST_300001_SM_1000_NS12zip_iteratorIN4cuda3std3__45tupleIJNS9_6detail15normal_iteratorINS9_10device_ptrIiEEEESJ_SJ_EEEEEEEEEvT0_T1_,"a",@progbits
	.sectionflags	@""
	.align	4
.nv.constant0._ZN3cub18CUB_300001_SM_10006detail8for_each13static_kernelINS2_12policy_hub_t12policy_500_tElNS2_12op_wrapper_tIl3subN6thrust24THRUST_300001_SM_1000_NS12zip_iteratorIN4cuda3std3__45tupleIJNS9_6detail15normal_iteratorINS9_10device_ptrIiEEEESJ_SJ_EEEEEEEEEvT0_T1_:
	.zero		936


//--------------------- .nv.constant0._ZN3cub18CUB_300001_SM_10006detail8for_each13static_kernelINS2_12policy_hub_t12policy_500_tElNS2_12op_wrapper_tIl3addN6thrust24THRUST_300001_SM_1000_NS12zip_iteratorIN4cuda3std3__45tupleIJNS9_6detail15normal_iteratorINS9_10device_ptrIiEEEESJ_SJ_EEEEEEEEEvT0_T1_ --------------------------
	.section	.nv.constant0._ZN3cub18CUB_300001_SM_10006detail8for_each13static_kernelINS2_12policy_hub_t12policy_500_tElNS2_12op_wrapper_tIl3addN6thrust24THRUST_300001_SM_1000_NS12zip_iteratorIN4cuda3std3__45tupleIJNS9_6detail15normal_iteratorINS9_10device_ptrIiEEEESJ_SJ_EEEEEEEEEvT0_T1_,"a",@progbits
	.sectionflags	@""
	.align	4
.nv.constant0._ZN3cub18CUB_300001_SM_10006detail8for_each13static_kernelINS2_12policy_hub_t12policy_500_tElNS2_12op_wrapper_tIl3addN6thrust24THRUST_300001_SM_1000_NS12zip_iteratorIN4cuda3std3__45tupleIJNS9_6detail15normal_iteratorINS9_10device_ptrIiEEEESJ_SJ_EEEEEEEEEvT0_T1_:
	.zero		936


//--------------------- .nv.constant0._ZN3cub18CUB_300001_SM_10006detail8for_each13static_kernelINS2_12policy_hub_t12policy_500_tElN6thrust24THRUST_300001_SM_1000_NS8cuda_cub10__tabulate7functorINS7_6detail15normal_iteratorINS7_10device_ptrIiEEEENS7_6system6detail7generic6detail22compute_sequence_valueIivEElEEEEvT0_T1_ --------------------------
	.section	.nv.constant0._ZN3cub18CUB_300001_SM_10006detail8for_each13static_kernelINS2_12policy_hub_t12policy_500_tElN6thrust24THRUST_300001_SM_1000_NS8cuda_cub10__tabulate7functorINS7_6detail15normal_iteratorINS7_10device_ptrIiEEEENS7_6system6detail7generic6detail22compute_sequence_valueIivEElEEEEvT0_T1_,"a",@progbits
	.sectionflags	@""
	.align	4
.nv.constant0._ZN3cub18CUB_300001_SM_10006detail8for_each13static_kernelINS2_12policy_hub_t12policy_500_tElN6thrust24THRUST_300001_SM_1000_NS8cuda_cub10__tabulate7functorINS7_6detail15normal_iteratorINS7_10device_ptrIiEEEENS7_6system6detail7generic6detail22compute_sequence_valueIivEElEEEEvT0_T1_:
	.zero		920


//--------------------- .nv.constant0._ZN3cub18CUB_300001_SM_10006detail8for_each13static_kernelINS2_12policy_hub_t12policy_500_tEmN6thrust24THRUST_300001_SM_1000_NS8cuda_cub20__uninitialized_fill7functorINS7_10device_ptrIiEEiEEEEvT0_T1_ --------------------------
	.section	.nv.constant0._ZN3cub18CUB_300001_SM_10006detail8for_each13static_kernelINS2_12policy_hub_t12policy_500_tEmN6thrust24THRUST_300001_SM_1000_NS8cuda_cub20__uninitialized_fill7functorINS7_10device_ptrIiEEiEEEEvT0_T1_,"a",@progbits
	.sectionflags	@""
	.align	4
.nv.constant0._ZN3cub18CUB_300001_SM_10006detail8for_each13static_kernelINS2_12policy_hub_t12policy_500_tEmN6thrust24THRUST_300001_SM_1000_NS8cuda_cub20__uninitialized_fill7functorINS7_10device_ptrIiEEiEEEEvT0_T1_:
	.zero		920


//--------------------- .nv.constant0._ZN3cub18CUB_300001_SM_10006detail11EmptyKernelIvEEvv --------------------------
	.section	.nv.constant0._ZN3cub18CUB_300001_SM_10006detail11EmptyKernelIvEEvv,"a",@progbits
	.sectionflags	@""
	.align	4
.nv.constant0._ZN3cub18CUB_300001_SM_10006detail11EmptyKernelIvEEvv:
	.zero		896


//--------------------- SYMBOLS --------------------------

	.type		.nv.reservedSmem.offset0,@object
	.size		.nv.reservedSmem.offset0,0x4
